//
// Generated by NVIDIA NVVM Compiler
//
// Compiler Build ID: CL-36424714
// Cuda compilation tools, release 13.0, V13.0.88
// Based on NVVM 20.0.0
//

.version 9.0
.target sm_100
.address_size 64

	// .globl	_cupy_channelizer_float32
.extern .func  (.param .b32 func_retval0) vprintf
(
	.param .b64 vprintf_param_0,
	.param .b64 vprintf_param_1
)
;
.global .align 1 .b8 $str[7] = {72, 101, 108, 108, 111, 10};
.global .align 1 .b8 $str$1[16] = {72, 101, 108, 108, 111, 32, 102, 114, 111, 109, 32, 56, 120, 56, 10};
.global .align 1 .b8 $str$2[18] = {72, 101, 108, 108, 111, 32, 102, 114, 111, 109, 32, 49, 54, 120, 49, 54, 10};
.global .align 1 .b8 $str$3[18] = {72, 101, 108, 108, 111, 32, 102, 114, 111, 109, 32, 51, 50, 120, 51, 50, 10};

.visible .entry _cupy_channelizer_float32(
	.param .u32 _cupy_channelizer_float32_param_0,
	.param .u32 _cupy_channelizer_float32_param_1,
	.param .u32 _cupy_channelizer_float32_param_2
)
.maxntid 64
{
	.reg .pred 	%p<4>;
	.reg .b32 	%r<15>;
	.reg .b64 	%rd<3>;

	mov.u32 	%r1, %ctaid.x;
	mov.u32 	%r2, %ntid.x;
	mul.lo.s32 	%r3, %r1, %r2;
	mov.u32 	%r5, %tid.x;
	mov.u32 	%r7, %ctaid.y;
	mov.u32 	%r8, %ntid.y;
	mul.lo.s32 	%r9, %r7, %r8;
	mov.u32 	%r10, %tid.y;
	or.b32  	%r11, %r9, %r10;
	setp.ne.s32 	%p1, %r11, 0;
	neg.s32 	%r12, %r5;
	setp.ne.s32 	%p2, %r3, %r12;
	or.pred  	%p3, %p1, %p2;
	@%p3 bra 	$L__BB0_2;
	mov.u64 	%rd1, $str;
	cvta.global.u64 	%rd2, %rd1;
	{ // callseq 0, 0
	.param .b64 param0;
	st.param.b64 	[param0], %rd2;
	.param .b64 param1;
	st.param.b64 	[param1], 0;
	.param .b32 retval0;
	call.uni (retval0), 
	vprintf, 
	(
	param0, 
	param1
	);
	ld.param.b32 	%r13, [retval0];
	} // callseq 0
$L__BB0_2:
	ret;

}
	// .globl	_cupy_channelizer_float64
.visible .entry _cupy_channelizer_float64(
	.param .u32 _cupy_channelizer_float64_param_0,
	.param .u32 _cupy_channelizer_float64_param_1,
	.param .u32 _cupy_channelizer_float64_param_2
)
.maxntid 64
{
	.reg .pred 	%p<4>;
	.reg .b32 	%r<15>;
	.reg .b64 	%rd<3>;

	mov.u32 	%r1, %ctaid.x;
	mov.u32 	%r2, %ntid.x;
	mul.lo.s32 	%r3, %r1, %r2;
	mov.u32 	%r5, %tid.x;
	mov.u32 	%r7, %ctaid.y;
	mov.u32 	%r8, %ntid.y;
	mul.lo.s32 	%r9, %r7, %r8;
	mov.u32 	%r10, %tid.y;
	or.b32  	%r11, %r9, %r10;
	setp.ne.s32 	%p1, %r11, 0;
	neg.s32 	%r12, %r5;
	setp.ne.s32 	%p2, %r3, %r12;
	or.pred  	%p3, %p1, %p2;
	@%p3 bra 	$L__BB1_2;
	mov.u64 	%rd1, $str;
	cvta.global.u64 	%rd2, %rd1;
	{ // callseq 1, 0
	.param .b64 param0;
	st.param.b64 	[param0], %rd2;
	.param .b64 param1;
	st.param.b64 	[param1], 0;
	.param .b32 retval0;
	call.uni (retval0), 
	vprintf, 
	(
	param0, 
	param1
	);
	ld.param.b32 	%r13, [retval0];
	} // callseq 1
$L__BB1_2:
	ret;

}
	// .globl	_cupy_channelizer_complex64
.visible .entry _cupy_channelizer_complex64(
	.param .u32 _cupy_channelizer_complex64_param_0,
	.param .u32 _cupy_channelizer_complex64_param_1,
	.param .u32 _cupy_channelizer_complex64_param_2
)
.maxntid 64
{
	.reg .pred 	%p<4>;
	.reg .b32 	%r<15>;
	.reg .b64 	%rd<3>;

	mov.u32 	%r1, %ctaid.x;
	mov.u32 	%r2, %ntid.x;
	mul.lo.s32 	%r3, %r1, %r2;
	mov.u32 	%r5, %tid.x;
	mov.u32 	%r7, %ctaid.y;
	mov.u32 	%r8, %ntid.y;
	mul.lo.s32 	%r9, %r7, %r8;
	mov.u32 	%r10, %tid.y;
	or.b32  	%r11, %r9, %r10;
	setp.ne.s32 	%p1, %r11, 0;
	neg.s32 	%r12, %r5;
	setp.ne.s32 	%p2, %r3, %r12;
	or.pred  	%p3, %p1, %p2;
	@%p3 bra 	$L__BB2_2;
	mov.u64 	%rd1, $str;
	cvta.global.u64 	%rd2, %rd1;
	{ // callseq 2, 0
	.param .b64 param0;
	st.param.b64 	[param0], %rd2;
	.param .b64 param1;
	st.param.b64 	[param1], 0;
	.param .b32 retval0;
	call.uni (retval0), 
	vprintf, 
	(
	param0, 
	param1
	);
	ld.param.b32 	%r13, [retval0];
	} // callseq 2
$L__BB2_2:
	ret;

}
	// .globl	_cupy_channelizer_complex128
.visible .entry _cupy_channelizer_complex128(
	.param .u32 _cupy_channelizer_complex128_param_0,
	.param .u32 _cupy_channelizer_complex128_param_1,
	.param .u32 _cupy_channelizer_complex128_param_2
)
.maxntid 64
{
	.reg .pred 	%p<4>;
	.reg .b32 	%r<15>;
	.reg .b64 	%rd<3>;

	mov.u32 	%r1, %ctaid.x;
	mov.u32 	%r2, %ntid.x;
	mul.lo.s32 	%r3, %r1, %r2;
	mov.u32 	%r5, %tid.x;
	mov.u32 	%r7, %ctaid.y;
	mov.u32 	%r8, %ntid.y;
	mul.lo.s32 	%r9, %r7, %r8;
	mov.u32 	%r10, %tid.y;
	or.b32  	%r11, %r9, %r10;
	setp.ne.s32 	%p1, %r11, 0;
	neg.s32 	%r12, %r5;
	setp.ne.s32 	%p2, %r3, %r12;
	or.pred  	%p3, %p1, %p2;
	@%p3 bra 	$L__BB3_2;
	mov.u64 	%rd1, $str;
	cvta.global.u64 	%rd2, %rd1;
	{ // callseq 3, 0
	.param .b64 param0;
	st.param.b64 	[param0], %rd2;
	.param .b64 param1;
	st.param.b64 	[param1], 0;
	.param .b32 retval0;
	call.uni (retval0), 
	vprintf, 
	(
	param0, 
	param1
	);
	ld.param.b32 	%r13, [retval0];
	} // callseq 3
$L__BB3_2:
	ret;

}
	// .globl	_cupy_channelizer_8x8_float32
.visible .entry _cupy_channelizer_8x8_float32(
	.param .u32 _cupy_channelizer_8x8_float32_param_0,
	.param .u32 _cupy_channelizer_8x8_float32_param_1,
	.param .u32 _cupy_channelizer_8x8_float32_param_2
)
.maxntid 64
{
	.reg .pred 	%p<4>;
	.reg .b32 	%r<15>;
	.reg .b64 	%rd<3>;

	mov.u32 	%r1, %ctaid.x;
	mov.u32 	%r2, %ntid.x;
	mul.lo.s32 	%r3, %r1, %r2;
	mov.u32 	%r5, %tid.x;
	mov.u32 	%r7, %ctaid.y;
	mov.u32 	%r8, %ntid.y;
	mul.lo.s32 	%r9, %r7, %r8;
	mov.u32 	%r10, %tid.y;
	or.b32  	%r11, %r9, %r10;
	setp.ne.s32 	%p1, %r11, 0;
	neg.s32 	%r12, %r5;
	setp.ne.s32 	%p2, %r3, %r12;
	or.pred  	%p3, %p1, %p2;
	@%p3 bra 	$L__BB4_2;
	mov.u64 	%rd1, $str$1;
	cvta.global.u64 	%rd2, %rd1;
	{ // callseq 4, 0
	.param .b64 param0;
	st.param.b64 	[param0], %rd2;
	.param .b64 param1;
	st.param.b64 	[param1], 0;
	.param .b32 retval0;
	call.uni (retval0), 
	vprintf, 
	(
	param0, 
	param1
	);
	ld.param.b32 	%r13, [retval0];
	} // callseq 4
$L__BB4_2:
	ret;

}
	// .globl	_cupy_channelizer_8x8_float64
.visible .entry _cupy_channelizer_8x8_float64(
	.param .u32 _cupy_channelizer_8x8_float64_param_0,
	.param .u32 _cupy_channelizer_8x8_float64_param_1,
	.param .u32 _cupy_channelizer_8x8_float64_param_2
)
.maxntid 64
{
	.reg .pred 	%p<4>;
	.reg .b32 	%r<15>;
	.reg .b64 	%rd<3>;

	mov.u32 	%r1, %ctaid.x;
	mov.u32 	%r2, %ntid.x;
	mul.lo.s32 	%r3, %r1, %r2;
	mov.u32 	%r5, %tid.x;
	mov.u32 	%r7, %ctaid.y;
	mov.u32 	%r8, %ntid.y;
	mul.lo.s32 	%r9, %r7, %r8;
	mov.u32 	%r10, %tid.y;
	or.b32  	%r11, %r9, %r10;
	setp.ne.s32 	%p1, %r11, 0;
	neg.s32 	%r12, %r5;
	setp.ne.s32 	%p2, %r3, %r12;
	or.pred  	%p3, %p1, %p2;
	@%p3 bra 	$L__BB5_2;
	mov.u64 	%rd1, $str$1;
	cvta.global.u64 	%rd2, %rd1;
	{ // callseq 5, 0
	.param .b64 param0;
	st.param.b64 	[param0], %rd2;
	.param .b64 param1;
	st.param.b64 	[param1], 0;
	.param .b32 retval0;
	call.uni (retval0), 
	vprintf, 
	(
	param0, 
	param1
	);
	ld.param.b32 	%r13, [retval0];
	} // callseq 5
$L__BB5_2:
	ret;

}
	// .globl	_cupy_channelizer_8x8_complex64
.visible .entry _cupy_channelizer_8x8_complex64(
	.param .u32 _cupy_channelizer_8x8_complex64_param_0,
	.param .u32 _cupy_channelizer_8x8_complex64_param_1,
	.param .u32 _cupy_channelizer_8x8_complex64_param_2
)
.maxntid 64
{
	.reg .pred 	%p<4>;
	.reg .b32 	%r<15>;
	.reg .b64 	%rd<3>;

	mov.u32 	%r1, %ctaid.x;
	mov.u32 	%r2, %ntid.x;
	mul.lo.s32 	%r3, %r1, %r2;
	mov.u32 	%r5, %tid.x;
	mov.u32 	%r7, %ctaid.y;
	mov.u32 	%r8, %ntid.y;
	mul.lo.s32 	%r9, %r7, %r8;
	mov.u32 	%r10, %tid.y;
	or.b32  	%r11, %r9, %r10;
	setp.ne.s32 	%p1, %r11, 0;
	neg.s32 	%r12, %r5;
	setp.ne.s32 	%p2, %r3, %r12;
	or.pred  	%p3, %p1, %p2;
	@%p3 bra 	$L__BB6_2;
	mov.u64 	%rd1, $str$1;
	cvta.global.u64 	%rd2, %rd1;
	{ // callseq 6, 0
	.param .b64 param0;
	st.param.b64 	[param0], %rd2;
	.param .b64 param1;
	st.param.b64 	[param1], 0;
	.param .b32 retval0;
	call.uni (retval0), 
	vprintf, 
	(
	param0, 
	param1
	);
	ld.param.b32 	%r13, [retval0];
	} // callseq 6
$L__BB6_2:
	ret;

}
	// .globl	_cupy_channelizer_8x8_complex128
.visible .entry _cupy_channelizer_8x8_complex128(
	.param .u32 _cupy_channelizer_8x8_complex128_param_0,
	.param .u32 _cupy_channelizer_8x8_complex128_param_1,
	.param .u32 _cupy_channelizer_8x8_complex128_param_2
)
.maxntid 64
{
	.reg .pred 	%p<4>;
	.reg .b32 	%r<15>;
	.reg .b64 	%rd<3>;

	mov.u32 	%r1, %ctaid.x;
	mov.u32 	%r2, %ntid.x;
	mul.lo.s32 	%r3, %r1, %r2;
	mov.u32 	%r5, %tid.x;
	mov.u32 	%r7, %ctaid.y;
	mov.u32 	%r8, %ntid.y;
	mul.lo.s32 	%r9, %r7, %r8;
	mov.u32 	%r10, %tid.y;
	or.b32  	%r11, %r9, %r10;
	setp.ne.s32 	%p1, %r11, 0;
	neg.s32 	%r12, %r5;
	setp.ne.s32 	%p2, %r3, %r12;
	or.pred  	%p3, %p1, %p2;
	@%p3 bra 	$L__BB7_2;
	mov.u64 	%rd1, $str$1;
	cvta.global.u64 	%rd2, %rd1;
	{ // callseq 7, 0
	.param .b64 param0;
	st.param.b64 	[param0], %rd2;
	.param .b64 param1;
	st.param.b64 	[param1], 0;
	.param .b32 retval0;
	call.uni (retval0), 
	vprintf, 
	(
	param0, 
	param1
	);
	ld.param.b32 	%r13, [retval0];
	} // callseq 7
$L__BB7_2:
	ret;

}
	// .globl	_cupy_channelizer_16x16_float32
.visible .entry _cupy_channelizer_16x16_float32(
	.param .u32 _cupy_channelizer_16x16_float32_param_0,
	.param .u32 _cupy_channelizer_16x16_float32_param_1,
	.param .u32 _cupy_channelizer_16x16_float32_param_2
)
.maxntid 256
{
	.reg .pred 	%p<4>;
	.reg .b32 	%r<15>;
	.reg .b64 	%rd<3>;

	mov.u32 	%r1, %ctaid.x;
	mov.u32 	%r2, %ntid.x;
	mul.lo.s32 	%r3, %r1, %r2;
	mov.u32 	%r5, %tid.x;
	mov.u32 	%r7, %ctaid.y;
	mov.u32 	%r8, %ntid.y;
	mul.lo.s32 	%r9, %r7, %r8;
	mov.u32 	%r10, %tid.y;
	or.b32  	%r11, %r9, %r10;
	setp.ne.s32 	%p1, %r11, 0;
	neg.s32 	%r12, %r5;
	setp.ne.s32 	%p2, %r3, %r12;
	or.pred  	%p3, %p1, %p2;
	@%p3 bra 	$L__BB8_2;
	mov.u64 	%rd1, $str$2;
	cvta.global.u64 	%rd2, %rd1;
	{ // callseq 8, 0
	.param .b64 param0;
	st.param.b64 	[param0], %rd2;
	.param .b64 param1;
	st.param.b64 	[param1], 0;
	.param .b32 retval0;
	call.uni (retval0), 
	vprintf, 
	(
	param0, 
	param1
	);
	ld.param.b32 	%r13, [retval0];
	} // callseq 8
$L__BB8_2:
	ret;

}
	// .globl	_cupy_channelizer_16x16_float64
.visible .entry _cupy_channelizer_16x16_float64(
	.param .u32 _cupy_channelizer_16x16_float64_param_0,
	.param .u32 _cupy_channelizer_16x16_float64_param_1,
	.param .u32 _cupy_channelizer_16x16_float64_param_2
)
.maxntid 256
{
	.reg .pred 	%p<4>;
	.reg .b32 	%r<15>;
	.reg .b64 	%rd<3>;

	mov.u32 	%r1, %ctaid.x;
	mov.u32 	%r2, %ntid.x;
	mul.lo.s32 	%r3, %r1, %r2;
	mov.u32 	%r5, %tid.x;
	mov.u32 	%r7, %ctaid.y;
	mov.u32 	%r8, %ntid.y;
	mul.lo.s32 	%r9, %r7, %r8;
	mov.u32 	%r10, %tid.y;
	or.b32  	%r11, %r9, %r10;
	setp.ne.s32 	%p1, %r11, 0;
	neg.s32 	%r12, %r5;
	setp.ne.s32 	%p2, %r3, %r12;
	or.pred  	%p3, %p1, %p2;
	@%p3 bra 	$L__BB9_2;
	mov.u64 	%rd1, $str$2;
	cvta.global.u64 	%rd2, %rd1;
	{ // callseq 9, 0
	.param .b64 param0;
	st.param.b64 	[param0], %rd2;
	.param .b64 param1;
	st.param.b64 	[param1], 0;
	.param .b32 retval0;
	call.uni (retval0), 
	vprintf, 
	(
	param0, 
	param1
	);
	ld.param.b32 	%r13, [retval0];
	} // callseq 9
$L__BB9_2:
	ret;

}
	// .globl	_cupy_channelizer_16x16_complex64
.visible .entry _cupy_channelizer_16x16_complex64(
	.param .u32 _cupy_channelizer_16x16_complex64_param_0,
	.param .u32 _cupy_channelizer_16x16_complex64_param_1,
	.param .u32 _cupy_channelizer_16x16_complex64_param_2
)
.maxntid 256
{
	.reg .pred 	%p<4>;
	.reg .b32 	%r<15>;
	.reg .b64 	%rd<3>;

	mov.u32 	%r1, %ctaid.x;
	mov.u32 	%r2, %ntid.x;
	mul.lo.s32 	%r3, %r1, %r2;
	mov.u32 	%r5, %tid.x;
	mov.u32 	%r7, %ctaid.y;
	mov.u32 	%r8, %ntid.y;
	mul.lo.s32 	%r9, %r7, %r8;
	mov.u32 	%r10, %tid.y;
	or.b32  	%r11, %r9, %r10;
	setp.ne.s32 	%p1, %r11, 0;
	neg.s32 	%r12, %r5;
	setp.ne.s32 	%p2, %r3, %r12;
	or.pred  	%p3, %p1, %p2;
	@%p3 bra 	$L__BB10_2;
	mov.u64 	%rd1, $str$2;
	cvta.global.u64 	%rd2, %rd1;
	{ // callseq 10, 0
	.param .b64 param0;
	st.param.b64 	[param0], %rd2;
	.param .b64 param1;
	st.param.b64 	[param1], 0;
	.param .b32 retval0;
	call.uni (retval0), 
	vprintf, 
	(
	param0, 
	param1
	);
	ld.param.b32 	%r13, [retval0];
	} // callseq 10
$L__BB10_2:
	ret;

}
	// .globl	_cupy_channelizer_16x16_complex128
.visible .entry _cupy_channelizer_16x16_complex128(
	.param .u32 _cupy_channelizer_16x16_complex128_param_0,
	.param .u32 _cupy_channelizer_16x16_complex128_param_1,
	.param .u32 _cupy_channelizer_16x16_complex128_param_2
)
.maxntid 256
{
	.reg .pred 	%p<4>;
	.reg .b32 	%r<15>;
	.reg .b64 	%rd<3>;

	mov.u32 	%r1, %ctaid.x;
	mov.u32 	%r2, %ntid.x;
	mul.lo.s32 	%r3, %r1, %r2;
	mov.u32 	%r5, %tid.x;
	mov.u32 	%r7, %ctaid.y;
	mov.u32 	%r8, %ntid.y;
	mul.lo.s32 	%r9, %r7, %r8;
	mov.u32 	%r10, %tid.y;
	or.b32  	%r11, %r9, %r10;
	setp.ne.s32 	%p1, %r11, 0;
	neg.s32 	%r12, %r5;
	setp.ne.s32 	%p2, %r3, %r12;
	or.pred  	%p3, %p1, %p2;
	@%p3 bra 	$L__BB11_2;
	mov.u64 	%rd1, $str$2;
	cvta.global.u64 	%rd2, %rd1;
	{ // callseq 11, 0
	.param .b64 param0;
	st.param.b64 	[param0], %rd2;
	.param .b64 param1;
	st.param.b64 	[param1], 0;
	.param .b32 retval0;
	call.uni (retval0), 
	vprintf, 
	(
	param0, 
	param1
	);
	ld.param.b32 	%r13, [retval0];
	} // callseq 11
$L__BB11_2:
	ret;

}
	// .globl	_cupy_channelizer_32x32_float32
.visible .entry _cupy_channelizer_32x32_float32(
	.param .u32 _cupy_channelizer_32x32_float32_param_0,
	.param .u32 _cupy_channelizer_32x32_float32_param_1,
	.param .u32 _cupy_channelizer_32x32_float32_param_2
)
.maxntid 1024
{
	.reg .pred 	%p<4>;
	.reg .b32 	%r<15>;
	.reg .b64 	%rd<3>;

	mov.u32 	%r1, %ctaid.x;
	mov.u32 	%r2, %ntid.x;
	mul.lo.s32 	%r3, %r1, %r2;
	mov.u32 	%r5, %tid.x;
	mov.u32 	%r7, %ctaid.y;
	mov.u32 	%r8, %ntid.y;
	mul.lo.s32 	%r9, %r7, %r8;
	mov.u32 	%r10, %tid.y;
	or.b32  	%r11, %r9, %r10;
	setp.ne.s32 	%p1, %r11, 0;
	neg.s32 	%r12, %r5;
	setp.ne.s32 	%p2, %r3, %r12;
	or.pred  	%p3, %p1, %p2;
	@%p3 bra 	$L__BB12_2;
	mov.u64 	%rd1, $str$3;
	cvta.global.u64 	%rd2, %rd1;
	{ // callseq 12, 0
	.param .b64 param0;
	st.param.b64 	[param0], %rd2;
	.param .b64 param1;
	st.param.b64 	[param1], 0;
	.param .b32 retval0;
	call.uni (retval0), 
	vprintf, 
	(
	param0, 
	param1
	);
	ld.param.b32 	%r13, [retval0];
	} // callseq 12
$L__BB12_2:
	ret;

}
	// .globl	_cupy_channelizer_32x32_float64
.visible .entry _cupy_channelizer_32x32_float64(
	.param .u32 _cupy_channelizer_32x32_float64_param_0,
	.param .u32 _cupy_channelizer_32x32_float64_param_1,
	.param .u32 _cupy_channelizer_32x32_float64_param_2
)
.maxntid 1024
{
	.reg .pred 	%p<4>;
	.reg .b32 	%r<15>;
	.reg .b64 	%rd<3>;

	mov.u32 	%r1, %ctaid.x;
	mov.u32 	%r2, %ntid.x;
	mul.lo.s32 	%r3, %r1, %r2;
	mov.u32 	%r5, %tid.x;
	mov.u32 	%r7, %ctaid.y;
	mov.u32 	%r8, %ntid.y;
	mul.lo.s32 	%r9, %r7, %r8;
	mov.u32 	%r10, %tid.y;
	or.b32  	%r11, %r9, %r10;
	setp.ne.s32 	%p1, %r11, 0;
	neg.s32 	%r12, %r5;
	setp.ne.s32 	%p2, %r3, %r12;
	or.pred  	%p3, %p1, %p2;
	@%p3 bra 	$L__BB13_2;
	mov.u64 	%rd1, $str$3;
	cvta.global.u64 	%rd2, %rd1;
	{ // callseq 13, 0
	.param .b64 param0;
	st.param.b64 	[param0], %rd2;
	.param .b64 param1;
	st.param.b64 	[param1], 0;
	.param .b32 retval0;
	call.uni (retval0), 
	vprintf, 
	(
	param0, 
	param1
	);
	ld.param.b32 	%r13, [retval0];
	} // callseq 13
$L__BB13_2:
	ret;

}
	// .globl	_cupy_channelizer_32x32_complex64
.visible .entry _cupy_channelizer_32x32_complex64(
	.param .u32 _cupy_channelizer_32x32_complex64_param_0,
	.param .u32 _cupy_channelizer_32x32_complex64_param_1,
	.param .u32 _cupy_channelizer_32x32_complex64_param_2
)
.maxntid 1024
{
	.reg .pred 	%p<4>;
	.reg .b32 	%r<15>;
	.reg .b64 	%rd<3>;

	mov.u32 	%r1, %ctaid.x;
	mov.u32 	%r2, %ntid.x;
	mul.lo.s32 	%r3, %r1, %r2;
	mov.u32 	%r5, %tid.x;
	mov.u32 	%r7, %ctaid.y;
	mov.u32 	%r8, %ntid.y;
	mul.lo.s32 	%r9, %r7, %r8;
	mov.u32 	%r10, %tid.y;
	or.b32  	%r11, %r9, %r10;
	setp.ne.s32 	%p1, %r11, 0;
	neg.s32 	%r12, %r5;
	setp.ne.s32 	%p2, %r3, %r12;
	or.pred  	%p3, %p1, %p2;
	@%p3 bra 	$L__BB14_2;
	mov.u64 	%rd1, $str$3;
	cvta.global.u64 	%rd2, %rd1;
	{ // callseq 14, 0
	.param .b64 param0;
	st.param.b64 	[param0], %rd2;
	.param .b64 param1;
	st.param.b64 	[param1], 0;
	.param .b32 retval0;
	call.uni (retval0), 
	vprintf, 
	(
	param0, 
	param1
	);
	ld.param.b32 	%r13, [retval0];
	} // callseq 14
$L__BB14_2:
	ret;

}
	// .globl	_cupy_channelizer_32x32_complex128
.visible .entry _cupy_channelizer_32x32_complex128(
	.param .u32 _cupy_channelizer_32x32_complex128_param_0,
	.param .u32 _cupy_channelizer_32x32_complex128_param_1,
	.param .u32 _cupy_channelizer_32x32_complex128_param_2
)
.maxntid 1024
{
	.reg .pred 	%p<4>;
	.reg .b32 	%r<15>;
	.reg .b64 	%rd<3>;

	mov.u32 	%r1, %ctaid.x;
	mov.u32 	%r2, %ntid.x;
	mul.lo.s32 	%r3, %r1, %r2;
	mov.u32 	%r5, %tid.x;
	mov.u32 	%r7, %ctaid.y;
	mov.u32 	%r8, %ntid.y;
	mul.lo.s32 	%r9, %r7, %r8;
	mov.u32 	%r10, %tid.y;
	or.b32  	%r11, %r9, %r10;
	setp.ne.s32 	%p1, %r11, 0;
	neg.s32 	%r12, %r5;
	setp.ne.s32 	%p2, %r3, %r12;
	or.pred  	%p3, %p1, %p2;
	@%p3 bra 	$L__BB15_2;
	mov.u64 	%rd1, $str$3;
	cvta.global.u64 	%rd2, %rd1;
	{ // callseq 15, 0
	.param .b64 param0;
	st.param.b64 	[param0], %rd2;
	.param .b64 param1;
	st.param.b64 	[param1], 0;
	.param .b32 retval0;
	call.uni (retval0), 
	vprintf, 
	(
	param0, 
	param1
	);
	ld.param.b32 	%r13, [retval0];
	} // callseq 15
$L__BB15_2:
	ret;

}


// ===== COMPILED SASS (sm_100) =====

	.target	sm_100

	.elftype	@"ET_EXEC"


//--------------------- .note.nv.tkinfo           --------------------------
	.section	.note.nv.tkinfo,"",@"SHT_NOTE"
	.sectionflags	@"SHF_NOTE_NV_TKINFO"
	.tkinfo
        /*0018*/ 	.word	0x00000002
        /*0030*/ 	.string	""
        /*0030*/ 	.string	"ptxas"
        /*0030*/ 	.string	"Cuda compilation tools, release 13.0, V13.0.88"
        /*0030*/ 	.string	"Build cuda_13.0.r13.0/compiler.36424714_0"
        /*0030*/ 	.string	"-arch sm_100 -m 64 "



//--------------------- .note.nv.cuinfo           --------------------------
	.section	.note.nv.cuinfo,"",@"SHT_NOTE"
	.sectionflags	@"SHF_NOTE_NV_CUINFO"
        /*0018*/ 	.short	0x0002
        /*001a*/ 	.short	0x0064
        /*001c*/ 	.short	0x0082
	.zero		2


//--------------------- .nv.info                  --------------------------
	.section	.nv.info,"",@"SHT_CUDA_INFO"
	.align	4


	//----- nvinfo : EIATTR_REGCOUNT
	.align		4
        /*0000*/ 	.byte	0x04, 0x2f
        /*0002*/ 	.short	(.L_5 - .L_4)
	.align		4
.L_4:
        /*0004*/ 	.word	index@(_cupy_channelizer_float32)
        /*0008*/ 	.word	0x00000018


	//----- nvinfo : EIATTR_FRAME_SIZE
	.align		4
.L_5:
        /*000c*/ 	.byte	0x04, 0x11
        /*000e*/ 	.short	(.L_7 - .L_6)
	.align		4
.L_6:
        /*0010*/ 	.word	index@(_cupy_channelizer_float32)
        /*0014*/ 	.word	0x00000000


	//----- nvinfo : EIATTR_REGCOUNT
	.align		4
.L_7:
        /*0018*/ 	.byte	0x04, 0x2f
        /*001a*/ 	.short	(.L_9 - .L_8)
	.align		4
.L_8:
        /*001c*/ 	.word	index@(_cupy_channelizer_float64)
        /*0020*/ 	.word	0x00000018


	//----- nvinfo : EIATTR_FRAME_SIZE
	.align		4
.L_9:
        /*0024*/ 	.byte	0x04, 0x11
        /*0026*/ 	.short	(.L_11 - .L_10)
	.align		4
.L_10:
        /*0028*/ 	.word	index@(_cupy_channelizer_float64)
        /*002c*/ 	.word	0x00000000


	//----- nvinfo : EIATTR_REGCOUNT
	.align		4
.L_11:
        /*0030*/ 	.byte	0x04, 0x2f
        /*0032*/ 	.short	(.L_13 - .L_12)
	.align		4
.L_12:
        /*0034*/ 	.word	index@(_cupy_channelizer_complex64)
        /*0038*/ 	.word	0x00000018


	//----- nvinfo : EIATTR_FRAME_SIZE
	.align		4
.L_13:
        /*003c*/ 	.byte	0x04, 0x11
        /*003e*/ 	.short	(.L_15 - .L_14)
	.align		4
.L_14:
        /*0040*/ 	.word	index@(_cupy_channelizer_complex64)
        /*0044*/ 	.word	0x00000000


	//----- nvinfo : EIATTR_REGCOUNT
	.align		4
.L_15:
        /*0048*/ 	.byte	0x04, 0x2f
        /*004a*/ 	.short	(.L_17 - .L_16)
	.align		4
.L_16:
        /*004c*/ 	.word	index@(_cupy_channelizer_complex128)
        /*0050*/ 	.word	0x00000018


	//----- nvinfo : EIATTR_FRAME_SIZE
	.align		4
.L_17:
        /*0054*/ 	.byte	0x04, 0x11
        /*0056*/ 	.short	(.L_19 - .L_18)
	.align		4
.L_18:
        /*0058*/ 	.word	index@(_cupy_channelizer_complex128)
        /*005c*/ 	.word	0x00000000


	//----- nvinfo : EIATTR_REGCOUNT
	.align		4
.L_19:
        /*0060*/ 	.byte	0x04, 0x2f
        /*0062*/ 	.short	(.L_21 - .L_20)
	.align		4
.L_20:
        /*0064*/ 	.word	index@(_cupy_channelizer_8x8_float32)
        /*0068*/ 	.word	0x00000018


	//----- nvinfo : EIATTR_FRAME_SIZE
	.align		4
.L_21:
        /*006c*/ 	.byte	0x04, 0x11
        /*006e*/ 	.short	(.L_23 - .L_22)
	.align		4
.L_22:
        /*0070*/ 	.word	index@(_cupy_channelizer_8x8_float32)
        /*0074*/ 	.word	0x00000000


	//----- nvinfo : EIATTR_REGCOUNT
	.align		4
.L_23:
        /*0078*/ 	.byte	0x04, 0x2f
        /*007a*/ 	.short	(.L_25 - .L_24)
	.align		4
.L_24:
        /*007c*/ 	.word	index@(_cupy_channelizer_8x8_float64)
        /*0080*/ 	.word	0x00000018


	//----- nvinfo : EIATTR_FRAME_SIZE
	.align		4
.L_25:
        /*0084*/ 	.byte	0x04, 0x11
        /*0086*/ 	.short	(.L_27 - .L_26)
	.align		4
.L_26:
        /*0088*/ 	.word	index@(_cupy_channelizer_8x8_float64)
        /*008c*/ 	.word	0x00000000


	//----- nvinfo : EIATTR_REGCOUNT
	.align		4
.L_27:
        /*0090*/ 	.byte	0x04, 0x2f
        /*0092*/ 	.short	(.L_29 - .L_28)
	.align		4
.L_28:
        /*0094*/ 	.word	index@(_cupy_channelizer_8x8_complex64)
        /*0098*/ 	.word	0x00000018


	//----- nvinfo : EIATTR_FRAME_SIZE
	.align		4
.L_29:
        /*009c*/ 	.byte	0x04, 0x11
        /*009e*/ 	.short	(.L_31 - .L_30)
	.align		4
.L_30:
        /*00a0*/ 	.word	index@(_cupy_channelizer_8x8_complex64)
        /*00a4*/ 	.word	0x00000000


	//----- nvinfo : EIATTR_REGCOUNT
	.align		4
.L_31:
        /*00a8*/ 	.byte	0x04, 0x2f
        /*00aa*/ 	.short	(.L_33 - .L_32)
	.align		4
.L_32:
        /*00ac*/ 	.word	index@(_cupy_channelizer_8x8_complex128)
        /*00b0*/ 	.word	0x00000018


	//----- nvinfo : EIATTR_FRAME_SIZE
	.align		4
.L_33:
        /*00b4*/ 	.byte	0x04, 0x11
        /*00b6*/ 	.short	(.L_35 - .L_34)
	.align		4
.L_34:
        /*00b8*/ 	.word	index@(_cupy_channelizer_8x8_complex128)
        /*00bc*/ 	.word	0x00000000


	//----- nvinfo : EIATTR_REGCOUNT
	.align		4
.L_35:
        /*00c0*/ 	.byte	0x04, 0x2f
        /*00c2*/ 	.short	(.L_37 - .L_36)
	.align		4
.L_36:
        /*00c4*/ 	.word	index@(_cupy_channelizer_16x16_float32)
        /*00c8*/ 	.word	0x00000018


	//----- nvinfo : EIATTR_FRAME_SIZE
	.align		4
.L_37:
        /*00cc*/ 	.byte	0x04, 0x11
        /*00ce*/ 	.short	(.L_39 - .L_38)
	.align		4
.L_38:
        /*00d0*/ 	.word	index@(_cupy_channelizer_16x16_float32)
        /*00d4*/ 	.word	0x00000000


	//----- nvinfo : EIATTR_REGCOUNT
	.align		4
.L_39:
        /*00d8*/ 	.byte	0x04, 0x2f
        /*00da*/ 	.short	(.L_41 - .L_40)
	.align		4
.L_40:
        /*00dc*/ 	.word	index@(_cupy_channelizer_16x16_float64)
        /*00e0*/ 	.word	0x00000018


	//----- nvinfo : EIATTR_FRAME_SIZE
	.align		4
.L_41:
        /*00e4*/ 	.byte	0x04, 0x11
        /*00e6*/ 	.short	(.L_43 - .L_42)
	.align		4
.L_42:
        /*00e8*/ 	.word	index@(_cupy_channelizer_16x16_float64)
        /*00ec*/ 	.word	0x00000000


	//----- nvinfo : EIATTR_REGCOUNT
	.align		4
.L_43:
        /*00f0*/ 	.byte	0x04, 0x2f
        /*00f2*/ 	.short	(.L_45 - .L_44)
	.align		4
.L_44:
        /*00f4*/ 	.word	index@(_cupy_channelizer_16x16_complex64)
        /*00f8*/ 	.word	0x00000018


	//----- nvinfo : EIATTR_FRAME_SIZE
	.align		4
.L_45:
        /*00fc*/ 	.byte	0x04, 0x11
        /*00fe*/ 	.short	(.L_47 - .L_46)
	.align		4
.L_46:
        /*0100*/ 	.word	index@(_cupy_channelizer_16x16_complex64)
        /*0104*/ 	.word	0x00000000


	//----- nvinfo : EIATTR_REGCOUNT
	.align		4
.L_47:
        /*0108*/ 	.byte	0x04, 0x2f
        /*010a*/ 	.short	(.L_49 - .L_48)
	.align		4
.L_48:
        /*010c*/ 	.word	index@(_cupy_channelizer_16x16_complex128)
        /*0110*/ 	.word	0x00000018


	//----- nvinfo : EIATTR_FRAME_SIZE
	.align		4
.L_49:
        /*0114*/ 	.byte	0x04, 0x11
        /*0116*/ 	.short	(.L_51 - .L_50)
	.align		4
.L_50:
        /*0118*/ 	.word	index@(_cupy_channelizer_16x16_complex128)
        /*011c*/ 	.word	0x00000000


	//----- nvinfo : EIATTR_REGCOUNT
	.align		4
.L_51:
        /*0120*/ 	.byte	0x04, 0x2f
        /*0122*/ 	.short	(.L_53 - .L_52)
	.align		4
.L_52:
        /*0124*/ 	.word	index@(_cupy_channelizer_32x32_float32)
        /*0128*/ 	.word	0x00000018


	//----- nvinfo : EIATTR_FRAME_SIZE
	.align		4
.L_53:
        /*012c*/ 	.byte	0x04, 0x11
        /*012e*/ 	.short	(.L_55 - .L_54)
	.align		4
.L_54:
        /*0130*/ 	.word	index@(_cupy_channelizer_32x32_float32)
        /*0134*/ 	.word	0x00000000


	//----- nvinfo : EIATTR_REGCOUNT
	.align		4
.L_55:
        /*0138*/ 	.byte	0x04, 0x2f
        /*013a*/ 	.short	(.L_57 - .L_56)
	.align		4
.L_56:
        /*013c*/ 	.word	index@(_cupy_channelizer_32x32_float64)
        /*0140*/ 	.word	0x00000018


	//----- nvinfo : EIATTR_FRAME_SIZE
	.align		4
.L_57:
        /*0144*/ 	.byte	0x04, 0x11
        /*0146*/ 	.short	(.L_59 - .L_58)
	.align		4
.L_58:
        /*0148*/ 	.word	index@(_cupy_channelizer_32x32_float64)
        /*014c*/ 	.word	0x00000000


	//----- nvinfo : EIATTR_REGCOUNT
	.align		4
.L_59:
        /*0150*/ 	.byte	0x04, 0x2f
        /*0152*/ 	.short	(.L_61 - .L_60)
	.align		4
.L_60:
        /*0154*/ 	.word	index@(_cupy_channelizer_32x32_complex64)
        /*0158*/ 	.word	0x00000018


	//----- nvinfo : EIATTR_FRAME_SIZE
	.align		4
.L_61:
        /*015c*/ 	.byte	0x04, 0x11
        /*015e*/ 	.short	(.L_63 - .L_62)
	.align		4
.L_62:
        /*0160*/ 	.word	index@(_cupy_channelizer_32x32_complex64)
        /*0164*/ 	.word	0x00000000


	//----- nvinfo : EIATTR_REGCOUNT
	.align		4
.L_63:
        /*0168*/ 	.byte	0x04, 0x2f
        /*016a*/ 	.short	(.L_65 - .L_64)
	.align		4
.L_64:
        /*016c*/ 	.word	index@(_cupy_channelizer_32x32_complex128)
        /*0170*/ 	.word	0x00000018


	//----- nvinfo : EIATTR_FRAME_SIZE
	.align		4
.L_65:
        /*0174*/ 	.byte	0x04, 0x11
        /*0176*/ 	.short	(.L_67 - .L_66)
	.align		4
.L_66:
        /*0178*/ 	.word	index@(_cupy_channelizer_32x32_complex128)
        /*017c*/ 	.word	0x00000000


	//----- nvinfo : EIATTR_MIN_STACK_SIZE
	.align		4
.L_67:
        /*0180*/ 	.byte	0x04, 0x12
        /*0182*/ 	.short	(.L_69 - .L_68)
	.align		4
.L_68:
        /*0184*/ 	.word	index@(_cupy_channelizer_32x32_complex128)
        /*0188*/ 	.word	0x00000000


	//----- nvinfo : EIATTR_MIN_STACK_SIZE
	.align		4
.L_69:
        /*018c*/ 	.byte	0x04, 0x12
        /*018e*/ 	.short	(.L_71 - .L_70)
	.align		4
.L_70:
        /*0190*/ 	.word	index@(_cupy_channelizer_32x32_complex64)
        /*0194*/ 	.word	0x00000000


	//----- nvinfo : EIATTR_MIN_STACK_SIZE
	.align		4
.L_71:
        /*0198*/ 	.byte	0x04, 0x12
        /*019a*/ 	.short	(.L_73 - .L_72)
	.align		4
.L_72:
        /*019c*/ 	.word	index@(_cupy_channelizer_32x32_float64)
        /*01a0*/ 	.word	0x00000000


	//----- nvinfo : EIATTR_MIN_STACK_SIZE
	.align		4
.L_73:
        /*01a4*/ 	.byte	0x04, 0x12
        /*01a6*/ 	.short	(.L_75 - .L_74)
	.align		4
.L_74:
        /*01a8*/ 	.word	index@(_cupy_channelizer_32x32_float32)
        /*01ac*/ 	.word	0x00000000


	//----- nvinfo : EIATTR_MIN_STACK_SIZE
	.align		4
.L_75:
        /*01b0*/ 	.byte	0x04, 0x12
        /*01b2*/ 	.short	(.L_77 - .L_76)
	.align		4
.L_76:
        /*01b4*/ 	.word	index@(_cupy_channelizer_16x16_complex128)
        /*01b8*/ 	.word	0x00000000


	//----- nvinfo : EIATTR_MIN_STACK_SIZE
	.align		4
.L_77:
        /*01bc*/ 	.byte	0x04, 0x12
        /*01be*/ 	.short	(.L_79 - .L_78)
	.align		4
.L_78:
        /*01c0*/ 	.word	index@(_cupy_channelizer_16x16_complex64)
        /*01c4*/ 	.word	0x00000000


	//----- nvinfo : EIATTR_MIN_STACK_SIZE
	.align		4
.L_79:
        /*01c8*/ 	.byte	0x04, 0x12
        /*01ca*/ 	.short	(.L_81 - .L_80)
	.align		4
.L_80:
        /*01cc*/ 	.word	index@(_cupy_channelizer_16x16_float64)
        /*01d0*/ 	.word	0x00000000


	//----- nvinfo : EIATTR_MIN_STACK_SIZE
	.align		4
.L_81:
        /*01d4*/ 	.byte	0x04, 0x12
        /*01d6*/ 	.short	(.L_83 - .L_82)
	.align		4
.L_82:
        /*01d8*/ 	.word	index@(_cupy_channelizer_16x16_float32)
        /*01dc*/ 	.word	0x00000000


	//----- nvinfo : EIATTR_MIN_STACK_SIZE
	.align		4
.L_83:
        /*01e0*/ 	.byte	0x04, 0x12
        /*01e2*/ 	.short	(.L_85 - .L_84)
	.align		4
.L_84:
        /*01e4*/ 	.word	index@(_cupy_channelizer_8x8_complex128)
        /*01e8*/ 	.word	0x00000000


	//----- nvinfo : EIATTR_MIN_STACK_SIZE
	.align		4
.L_85:
        /*01ec*/ 	.byte	0x04, 0x12
        /*01ee*/ 	.short	(.L_87 - .L_86)
	.align		4
.L_86:
        /*01f0*/ 	.word	index@(_cupy_channelizer_8x8_complex64)
        /*01f4*/ 	.word	0x00000000


	//----- nvinfo : EIATTR_MIN_STACK_SIZE
	.align		4
.L_87:
        /*01f8*/ 	.byte	0x04, 0x12
        /*01fa*/ 	.short	(.L_89 - .L_88)
	.align		4
.L_88:
        /*01fc*/ 	.word	index@(_cupy_channelizer_8x8_float64)
        /*0200*/ 	.word	0x00000000


	//----- nvinfo : EIATTR_MIN_STACK_SIZE
	.align		4
.L_89:
        /*0204*/ 	.byte	0x04, 0x12
        /*0206*/ 	.short	(.L_91 - .L_90)
	.align		4
.L_90:
        /*0208*/ 	.word	index@(_cupy_channelizer_8x8_float32)
        /*020c*/ 	.word	0x00000000


	//----- nvinfo : EIATTR_MIN_STACK_SIZE
	.align		4
.L_91:
        /*0210*/ 	.byte	0x04, 0x12
        /*0212*/ 	.short	(.L_93 - .L_92)
	.align		4
.L_92:
        /*0214*/ 	.word	index@(_cupy_channelizer_complex128)
        /*0218*/ 	.word	0x00000000


	//----- nvinfo : EIATTR_MIN_STACK_SIZE
	.align		4
.L_93:
        /*021c*/ 	.byte	0x04, 0x12
        /*021e*/ 	.short	(.L_95 - .L_94)
	.align		4
.L_94:
        /*0220*/ 	.word	index@(_cupy_channelizer_complex64)
        /*0224*/ 	.word	0x00000000


	//----- nvinfo : EIATTR_MIN_STACK_SIZE
	.align		4
.L_95:
        /*0228*/ 	.byte	0x04, 0x12
        /*022a*/ 	.short	(.L_97 - .L_96)
	.align		4
.L_96:
        /*022c*/ 	.word	index@(_cupy_channelizer_float64)
        /*0230*/ 	.word	0x00000000


	//----- nvinfo : EIATTR_MIN_STACK_SIZE
	.align		4
.L_97:
        /*0234*/ 	.byte	0x04, 0x12
        /*0236*/ 	.short	(.L_99 - .L_98)
	.align		4
.L_98:
        /*0238*/ 	.word	index@(_cupy_channelizer_float32)
        /*023c*/ 	.word	0x00000000
.L_99:


//--------------------- .nv.compat                --------------------------
	.section	.nv.compat,"",@"SHT_CUDA_COMPAT_INFO"
	.align	4
        /*0000*/ 	.byte	0x02, 0x09, 0x00, 0x00, 0x02, 0x02, 0x01, 0x00, 0x02, 0x05, 0x05, 0x00, 0x03, 0x07, 0x01, 0x01
        /*0010*/ 	.byte	0x02, 0x03, 0x00, 0x00, 0x02, 0x06, 0x01, 0x00, 0x04, 0x0b, 0x08, 0x00, 0x09, 0x00, 0x00, 0x00
        /*0020*/ 	.byte	0x00, 0x00, 0x00, 0x00


//--------------------- .nv.info._cupy_channelizer_32x32_complex128 --------------------------
	.section	.nv.info._cupy_channelizer_32x32_complex128,"",@"SHT_CUDA_INFO"
	.sectionflags	@""
	.align	4


	//----- nvinfo : EIATTR_CUDA_API_VERSION
	.align		4
        /*0000*/ 	.byte	0x04, 0x37
        /*0002*/ 	.short	(.L_101 - .L_100)
.L_100:
        /*0004*/ 	.word	0x00000082


	//----- nvinfo : EIATTR_KPARAM_INFO
	.align		4
.L_101:
        /*0008*/ 	.byte	0x04, 0x17
        /*000a*/ 	.short	(.L_103 - .L_102)
.L_102:
        /*000c*/ 	.word	0x00000000
        /*0010*/ 	.short	0x0002
        /*0012*/ 	.short	0x0008
        /*0014*/ 	.byte	0x00, 0xf0, 0x11, 0x00


	//----- nvinfo : EIATTR_KPARAM_INFO
	.align		4
.L_103:
        /*0018*/ 	.byte	0x04, 0x17
        /*001a*/ 	.short	(.L_105 - .L_104)
.L_104:
        /*001c*/ 	.word	0x00000000
        /*0020*/ 	.short	0x0001
        /*0022*/ 	.short	0x0004
        /*0024*/ 	.byte	0x00, 0xf0, 0x11, 0x00


	//----- nvinfo : EIATTR_KPARAM_INFO
	.align		4
.L_105:
        /*0028*/ 	.byte	0x04, 0x17
        /*002a*/ 	.short	(.L_107 - .L_106)
.L_106:
        /*002c*/ 	.word	0x00000000
        /*0030*/ 	.short	0x0000
        /*0032*/ 	.short	0x0000
        /*0034*/ 	.byte	0x00, 0xf0, 0x11, 0x00


	//----- nvinfo : EIATTR_SPARSE_MMA_MASK
	.align		4
.L_107:
        /*0038*/ 	.byte	0x03, 0x50
        /*003a*/ 	.short	0x0000


	//----- nvinfo : EIATTR_MAXREG_COUNT
	.align		4
        /*003c*/ 	.byte	0x03, 0x1b
        /*003e*/ 	.short	0x0040


	//----- nvinfo : EIATTR_EXTERNS
	.align		4
        /*0040*/ 	.byte	0x04, 0x0f
        /*0042*/ 	.short	(.L_109 - .L_108)


	//   ....[0]....
	.align		4
.L_108:
        /*0044*/ 	.word	index@(vprintf)


	//----- nvinfo : EIATTR_MERCURY_ISA_VERSION
	.align		4
.L_109:
        /*0048*/ 	.byte	0x03, 0x5f
        /*004a*/ 	.short	0x0101


	//----- nvinfo : EIATTR_VRC_CTA_INIT_COUNT
	.align		4
        /*004c*/ 	.byte	0x02, 0x4a
	.zero		1
	.zero		1


	//----- nvinfo : EIATTR_SYSCALL_OFFSETS
	.align		4
        /*0050*/ 	.byte	0x04, 0x46
        /*0052*/ 	.short	(.L_111 - .L_110)


	//   ....[0]....
.L_110:
        /*0054*/ 	.word	0x00000140


	//----- nvinfo : EIATTR_EXIT_INSTR_OFFSETS
	.align		4
.L_111:
        /*0058*/ 	.byte	0x04, 0x1c
        /*005a*/ 	.short	(.L_113 - .L_112)


	//   ....[0]....
.L_112:
        /*005c*/ 	.word	0x000000c0


	//   ....[1]....
        /*0060*/ 	.word	0x00000150


	//----- nvinfo : EIATTR_MAX_THREADS
	.align		4
.L_113:
        /*0064*/ 	.byte	0x04, 0x05
        /*0066*/ 	.short	(.L_115 - .L_114)
.L_114:
        /*0068*/ 	.word	0x00000400
        /*006c*/ 	.word	0x00000001
        /*0070*/ 	.word	0x00000001


	//----- nvinfo : EIATTR_CRS_STACK_SIZE
	.align		4
.L_115:
        /*0074*/ 	.byte	0x04, 0x1e
        /*0076*/ 	.short	(.L_117 - .L_116)
.L_116:
        /*0078*/ 	.word	0x00000000


	//----- nvinfo : EIATTR_CBANK_PARAM_SIZE
	.align		4
.L_117:
        /*007c*/ 	.byte	0x03, 0x19
        /*007e*/ 	.short	0x000c


	//----- nvinfo : EIATTR_PARAM_CBANK
	.align		4
        /*0080*/ 	.byte	0x04, 0x0a
        /*0082*/ 	.short	(.L_119 - .L_118)
	.align		4
.L_118:
        /*0084*/ 	.word	index@(.nv.constant0._cupy_channelizer_32x32_complex128)
        /*0088*/ 	.short	0x0380
        /*008a*/ 	.short	0x000c


	//----- nvinfo : EIATTR_SW_WAR
	.align		4
.L_119:
        /*008c*/ 	.byte	0x04, 0x36
        /*008e*/ 	.short	(.L_121 - .L_120)
.L_120:
        /*0090*/ 	.word	0x00000008
.L_121:


//--------------------- .nv.info._cupy_channelizer_32x32_complex64 --------------------------
	.section	.nv.info._cupy_channelizer_32x32_complex64,"",@"SHT_CUDA_INFO"
	.sectionflags	@""
	.align	4


	//----- nvinfo : EIATTR_CUDA_API_VERSION
	.align		4
        /*0000*/ 	.byte	0x04, 0x37
        /*0002*/ 	.short	(.L_123 - .L_122)
.L_122:
        /*0004*/ 	.word	0x00000082


	//----- nvinfo : EIATTR_KPARAM_INFO
	.align		4
.L_123:
        /*0008*/ 	.byte	0x04, 0x17
        /*000a*/ 	.short	(.L_125 - .L_124)
.L_124:
        /*000c*/ 	.word	0x00000000
        /*0010*/ 	.short	0x0002
        /*0012*/ 	.short	0x0008
        /*0014*/ 	.byte	0x00, 0xf0, 0x11, 0x00


	//----- nvinfo : EIATTR_KPARAM_INFO
	.align		4
.L_125:
        /*0018*/ 	.byte	0x04, 0x17
        /*001a*/ 	.short	(.L_127 - .L_126)
.L_126:
        /*001c*/ 	.word	0x00000000
        /*0020*/ 	.short	0x0001
        /*0022*/ 	.short	0x0004
        /*0024*/ 	.byte	0x00, 0xf0, 0x11, 0x00


	//----- nvinfo : EIATTR_KPARAM_INFO
	.align		4
.L_127:
        /*0028*/ 	.byte	0x04, 0x17
        /*002a*/ 	.short	(.L_129 - .L_128)
.L_128:
        /*002c*/ 	.word	0x00000000
        /*0030*/ 	.short	0x0000
        /*0032*/ 	.short	0x0000
        /*0034*/ 	.byte	0x00, 0xf0, 0x11, 0x00


	//----- nvinfo : EIATTR_SPARSE_MMA_MASK
	.align		4
.L_129:
        /*0038*/ 	.byte	0x03, 0x50
        /*003a*/ 	.short	0x0000


	//----- nvinfo : EIATTR_MAXREG_COUNT
	.align		4
        /*003c*/ 	.byte	0x03, 0x1b
        /*003e*/ 	.short	0x0040


	//----- nvinfo : EIATTR_EXTERNS
	.align		4
        /*0040*/ 	.byte	0x04, 0x0f
        /*0042*/ 	.short	(.L_131 - .L_130)


	//   ....[0]....
	.align		4
.L_130:
        /*0044*/ 	.word	index@(vprintf)


	//----- nvinfo : EIATTR_MERCURY_ISA_VERSION
	.align		4
.L_131:
        /*0048*/ 	.byte	0x03, 0x5f
        /*004a*/ 	.short	0x0101


	//----- nvinfo : EIATTR_VRC_CTA_INIT_COUNT
	.align		4
        /*004c*/ 	.byte	0x02, 0x4a
	.zero		1
	.zero		1


	//----- nvinfo : EIATTR_SYSCALL_OFFSETS
	.align		4
        /*0050*/ 	.byte	0x04, 0x46
        /*0052*/ 	.short	(.L_133 - .L_132)


	//   ....[0]....
.L_132:
        /*0054*/ 	.word	0x00000140


	//----- nvinfo : EIATTR_EXIT_INSTR_OFFSETS
	.align		4
.L_133:
        /*0058*/ 	.byte	0x04, 0x1c
        /*005a*/ 	.short	(.L_135 - .L_134)


	//   ....[0]....
.L_134:
        /*005c*/ 	.word	0x000000c0


	//   ....[1]....
        /*0060*/ 	.word	0x00000150


	//----- nvinfo : EIATTR_MAX_THREADS
	.align		4
.L_135:
        /*0064*/ 	.byte	0x04, 0x05
        /*0066*/ 	.short	(.L_137 - .L_136)
.L_136:
        /*0068*/ 	.word	0x00000400
        /*006c*/ 	.word	0x00000001
        /*0070*/ 	.word	0x00000001


	//----- nvinfo : EIATTR_CRS_STACK_SIZE
	.align		4
.L_137:
        /*0074*/ 	.byte	0x04, 0x1e
        /*0076*/ 	.short	(.L_139 - .L_138)
.L_138:
        /*0078*/ 	.word	0x00000000


	//----- nvinfo : EIATTR_CBANK_PARAM_SIZE
	.align		4
.L_139:
        /*007c*/ 	.byte	0x03, 0x19
        /*007e*/ 	.short	0x000c


	//----- nvinfo : EIATTR_PARAM_CBANK
	.align		4
        /*0080*/ 	.byte	0x04, 0x0a
        /*0082*/ 	.short	(.L_141 - .L_140)
	.align		4
.L_140:
        /*0084*/ 	.word	index@(.nv.constant0._cupy_channelizer_32x32_complex64)
        /*0088*/ 	.short	0x0380
        /*008a*/ 	.short	0x000c


	//----- nvinfo : EIATTR_SW_WAR
	.align		4
.L_141:
        /*008c*/ 	.byte	0x04, 0x36
        /*008e*/ 	.short	(.L_143 - .L_142)
.L_142:
        /*0090*/ 	.word	0x00000008
.L_143:


//--------------------- .nv.info._cupy_channelizer_32x32_float64 --------------------------
	.section	.nv.info._cupy_channelizer_32x32_float64,"",@"SHT_CUDA_INFO"
	.sectionflags	@""
	.align	4


	//----- nvinfo : EIATTR_CUDA_API_VERSION
	.align		4
        /*0000*/ 	.byte	0x04, 0x37
        /*0002*/ 	.short	(.L_145 - .L_144)
.L_144:
        /*0004*/ 	.word	0x00000082


	//----- nvinfo : EIATTR_KPARAM_INFO
	.align		4
.L_145:
        /*0008*/ 	.byte	0x04, 0x17
        /*000a*/ 	.short	(.L_147 - .L_146)
.L_146:
        /*000c*/ 	.word	0x00000000
        /*0010*/ 	.short	0x0002
        /*0012*/ 	.short	0x0008
        /*0014*/ 	.byte	0x00, 0xf0, 0x11, 0x00


	//----- nvinfo : EIATTR_KPARAM_INFO
	.align		4
.L_147:
        /*0018*/ 	.byte	0x04, 0x17
        /*001a*/ 	.short	(.L_149 - .L_148)
.L_148:
        /*001c*/ 	.word	0x00000000
        /*0020*/ 	.short	0x0001
        /*0022*/ 	.short	0x0004
        /*0024*/ 	.byte	0x00, 0xf0, 0x11, 0x00


	//----- nvinfo : EIATTR_KPARAM_INFO
	.align		4
.L_149:
        /*0028*/ 	.byte	0x04, 0x17
        /*002a*/ 	.short	(.L_151 - .L_150)
.L_150:
        /*002c*/ 	.word	0x00000000
        /*0030*/ 	.short	0x0000
        /*0032*/ 	.short	0x0000
        /*0034*/ 	.byte	0x00, 0xf0, 0x11, 0x00


	//----- nvinfo : EIATTR_SPARSE_MMA_MASK
	.align		4
.L_151:
        /*0038*/ 	.byte	0x03, 0x50
        /*003a*/ 	.short	0x0000


	//----- nvinfo : EIATTR_MAXREG_COUNT
	.align		4
        /*003c*/ 	.byte	0x03, 0x1b
        /*003e*/ 	.short	0x0040


	//----- nvinfo : EIATTR_EXTERNS
	.align		4
        /*0040*/ 	.byte	0x04, 0x0f
        /*0042*/ 	.short	(.L_153 - .L_152)


	//   ....[0]....
	.align		4
.L_152:
        /*0044*/ 	.word	index@(vprintf)


	//----- nvinfo : EIATTR_MERCURY_ISA_VERSION
	.align		4
.L_153:
        /*0048*/ 	.byte	0x03, 0x5f
        /*004a*/ 	.short	0x0101


	//----- nvinfo : EIATTR_VRC_CTA_INIT_COUNT
	.align		4
        /*004c*/ 	.byte	0x02, 0x4a
	.zero		1
	.zero		1


	//----- nvinfo : EIATTR_SYSCALL_OFFSETS
	.align		4
        /*0050*/ 	.byte	0x04, 0x46
        /*0052*/ 	.short	(.L_155 - .L_154)


	//   ....[0]....
.L_154:
        /*0054*/ 	.word	0x00000140


	//----- nvinfo : EIATTR_EXIT_INSTR_OFFSETS
	.align		4
.L_155:
        /*0058*/ 	.byte	0x04, 0x1c
        /*005a*/ 	.short	(.L_157 - .L_156)


	//   ....[0]....
.L_156:
        /*005c*/ 	.word	0x000000c0


	//   ....[1]....
        /*0060*/ 	.word	0x00000150


	//----- nvinfo : EIATTR_MAX_THREADS
	.align		4
.L_157:
        /*0064*/ 	.byte	0x04, 0x05
        /*0066*/ 	.short	(.L_159 - .L_158)
.L_158:
        /*0068*/ 	.word	0x00000400
        /*006c*/ 	.word	0x00000001
        /*0070*/ 	.word	0x00000001


	//----- nvinfo : EIATTR_CRS_STACK_SIZE
	.align		4
.L_159:
        /*0074*/ 	.byte	0x04, 0x1e
        /*0076*/ 	.short	(.L_161 - .L_160)
.L_160:
        /*0078*/ 	.word	0x00000000


	//----- nvinfo : EIATTR_CBANK_PARAM_SIZE
	.align		4
.L_161:
        /*007c*/ 	.byte	0x03, 0x19
        /*007e*/ 	.short	0x000c


	//----- nvinfo : EIATTR_PARAM_CBANK
	.align		4
        /*0080*/ 	.byte	0x04, 0x0a
        /*0082*/ 	.short	(.L_163 - .L_162)
	.align		4
.L_162:
        /*0084*/ 	.word	index@(.nv.constant0._cupy_channelizer_32x32_float64)
        /*0088*/ 	.short	0x0380
        /*008a*/ 	.short	0x000c


	//----- nvinfo : EIATTR_SW_WAR
	.align		4
.L_163:
        /*008c*/ 	.byte	0x04, 0x36
        /*008e*/ 	.short	(.L_165 - .L_164)
.L_164:
        /*0090*/ 	.word	0x00000008
.L_165:


//--------------------- .nv.info._cupy_channelizer_32x32_float32 --------------------------
	.section	.nv.info._cupy_channelizer_32x32_float32,"",@"SHT_CUDA_INFO"
	.sectionflags	@""
	.align	4


	//----- nvinfo : EIATTR_CUDA_API_VERSION
	.align		4
        /*0000*/ 	.byte	0x04, 0x37
        /*0002*/ 	.short	(.L_167 - .L_166)
.L_166:
        /*0004*/ 	.word	0x00000082


	//----- nvinfo : EIATTR_KPARAM_INFO
	.align		4
.L_167:
        /*0008*/ 	.byte	0x04, 0x17
        /*000a*/ 	.short	(.L_169 - .L_168)
.L_168:
        /*000c*/ 	.word	0x00000000
        /*0010*/ 	.short	0x0002
        /*0012*/ 	.short	0x0008
        /*0014*/ 	.byte	0x00, 0xf0, 0x11, 0x00


	//----- nvinfo : EIATTR_KPARAM_INFO
	.align		4
.L_169:
        /*0018*/ 	.byte	0x04, 0x17
        /*001a*/ 	.short	(.L_171 - .L_170)
.L_170:
        /*001c*/ 	.word	0x00000000
        /*0020*/ 	.short	0x0001
        /*0022*/ 	.short	0x0004
        /*0024*/ 	.byte	0x00, 0xf0, 0x11, 0x00


	//----- nvinfo : EIATTR_KPARAM_INFO
	.align		4
.L_171:
        /*0028*/ 	.byte	0x04, 0x17
        /*002a*/ 	.short	(.L_173 - .L_172)
.L_172:
        /*002c*/ 	.word	0x00000000
        /*0030*/ 	.short	0x0000
        /*0032*/ 	.short	0x0000
        /*0034*/ 	.byte	0x00, 0xf0, 0x11, 0x00


	//----- nvinfo : EIATTR_SPARSE_MMA_MASK
	.align		4
.L_173:
        /*0038*/ 	.byte	0x03, 0x50
        /*003a*/ 	.short	0x0000


	//----- nvinfo : EIATTR_MAXREG_COUNT
	.align		4
        /*003c*/ 	.byte	0x03, 0x1b
        /*003e*/ 	.short	0x0040


	//----- nvinfo : EIATTR_EXTERNS
	.align		4
        /*0040*/ 	.byte	0x04, 0x0f
        /*0042*/ 	.short	(.L_175 - .L_174)


	//   ....[0]....
	.align		4
.L_174:
        /*0044*/ 	.word	index@(vprintf)


	//----- nvinfo : EIATTR_MERCURY_ISA_VERSION
	.align		4
.L_175:
        /*0048*/ 	.byte	0x03, 0x5f
        /*004a*/ 	.short	0x0101


	//----- nvinfo : EIATTR_VRC_CTA_INIT_COUNT
	.align		4
        /*004c*/ 	.byte	0x02, 0x4a
	.zero		1
	.zero		1


	//----- nvinfo : EIATTR_SYSCALL_OFFSETS
	.align		4
        /*0050*/ 	.byte	0x04, 0x46
        /*0052*/ 	.short	(.L_177 - .L_176)


	//   ....[0]....
.L_176:
        /*0054*/ 	.word	0x00000140


	//----- nvinfo : EIATTR_EXIT_INSTR_OFFSETS
	.align		4
.L_177:
        /*0058*/ 	.byte	0x04, 0x1c
        /*005a*/ 	.short	(.L_179 - .L_178)


	//   ....[0]....
.L_178:
        /*005c*/ 	.word	0x000000c0


	//   ....[1]....
        /*0060*/ 	.word	0x00000150


	//----- nvinfo : EIATTR_MAX_THREADS
	.align		4
.L_179:
        /*0064*/ 	.byte	0x04, 0x05
        /*0066*/ 	.short	(.L_181 - .L_180)
.L_180:
        /*0068*/ 	.word	0x00000400
        /*006c*/ 	.word	0x00000001
        /*0070*/ 	.word	0x00000001


	//----- nvinfo : EIATTR_CRS_STACK_SIZE
	.align		4
.L_181:
        /*0074*/ 	.byte	0x04, 0x1e
        /*0076*/ 	.short	(.L_183 - .L_182)
.L_182:
        /*0078*/ 	.word	0x00000000


	//----- nvinfo : EIATTR_CBANK_PARAM_SIZE
	.align		4
.L_183:
        /*007c*/ 	.byte	0x03, 0x19
        /*007e*/ 	.short	0x000c


	//----- nvinfo : EIATTR_PARAM_CBANK
	.align		4
        /*0080*/ 	.byte	0x04, 0x0a
        /*0082*/ 	.short	(.L_185 - .L_184)
	.align		4
.L_184:
        /*0084*/ 	.word	index@(.nv.constant0._cupy_channelizer_32x32_float32)
        /*0088*/ 	.short	0x0380
        /*008a*/ 	.short	0x000c


	//----- nvinfo : EIATTR_SW_WAR
	.align		4
.L_185:
        /*008c*/ 	.byte	0x04, 0x36
        /*008e*/ 	.short	(.L_187 - .L_186)
.L_186:
        /*0090*/ 	.word	0x00000008
.L_187:


//--------------------- .nv.info._cupy_channelizer_16x16_complex128 --------------------------
	.section	.nv.info._cupy_channelizer_16x16_complex128,"",@"SHT_CUDA_INFO"
	.sectionflags	@""
	.align	4


	//----- nvinfo : EIATTR_CUDA_API_VERSION
	.align		4
        /*0000*/ 	.byte	0x04, 0x37
        /*0002*/ 	.short	(.L_189 - .L_188)
.L_188:
        /*0004*/ 	.word	0x00000082


	//----- nvinfo : EIATTR_KPARAM_INFO
	.align		4
.L_189:
        /*0008*/ 	.byte	0x04, 0x17
        /*000a*/ 	.short	(.L_191 - .L_190)
.L_190:
        /*000c*/ 	.word	0x00000000
        /*0010*/ 	.short	0x0002
        /*0012*/ 	.short	0x0008
        /*0014*/ 	.byte	0x00, 0xf0, 0x11, 0x00


	//----- nvinfo : EIATTR_KPARAM_INFO
	.align		4
.L_191:
        /*0018*/ 	.byte	0x04, 0x17
        /*001a*/ 	.short	(.L_193 - .L_192)
.L_192:
        /*001c*/ 	.word	0x00000000
        /*0020*/ 	.short	0x0001
        /*0022*/ 	.short	0x0004
        /*0024*/ 	.byte	0x00, 0xf0, 0x11, 0x00


	//----- nvinfo : EIATTR_KPARAM_INFO
	.align		4
.L_193:
        /*0028*/ 	.byte	0x04, 0x17
        /*002a*/ 	.short	(.L_195 - .L_194)
.L_194:
        /*002c*/ 	.word	0x00000000
        /*0030*/ 	.short	0x0000
        /*0032*/ 	.short	0x0000
        /*0034*/ 	.byte	0x00, 0xf0, 0x11, 0x00


	//----- nvinfo : EIATTR_SPARSE_MMA_MASK
	.align		4
.L_195:
        /*0038*/ 	.byte	0x03, 0x50
        /*003a*/ 	.short	0x0000


	//----- nvinfo : EIATTR_MAXREG_COUNT
	.align		4
        /*003c*/ 	.byte	0x03, 0x1b
        /*003e*/ 	.short	0x00ff


	//----- nvinfo : EIATTR_EXTERNS
	.align		4
        /*0040*/ 	.byte	0x04, 0x0f
        /*0042*/ 	.short	(.L_197 - .L_196)


	//   ....[0]....
	.align		4
.L_196:
        /*0044*/ 	.word	index@(vprintf)


	//----- nvinfo : EIATTR_MERCURY_ISA_VERSION
	.align		4
.L_197:
        /*0048*/ 	.byte	0x03, 0x5f
        /*004a*/ 	.short	0x0101


	//----- nvinfo : EIATTR_VRC_CTA_INIT_COUNT
	.align		4
        /*004c*/ 	.byte	0x02, 0x4a
	.zero		1
	.zero		1


	//----- nvinfo : EIATTR_SYSCALL_OFFSETS
	.align		4
        /*0050*/ 	.byte	0x04, 0x46
        /*0052*/ 	.short	(.L_199 - .L_198)


	//   ....[0]....
.L_198:
        /*0054*/ 	.word	0x00000140


	//----- nvinfo : EIATTR_EXIT_INSTR_OFFSETS
	.align		4
.L_199:
        /*0058*/ 	.byte	0x04, 0x1c
        /*005a*/ 	.short	(.L_201 - .L_200)


	//   ....[0]....
.L_200:
        /*005c*/ 	.word	0x000000c0


	//   ....[1]....
        /*0060*/ 	.word	0x00000150


	//----- nvinfo : EIATTR_MAX_THREADS
	.align		4
.L_201:
        /*0064*/ 	.byte	0x04, 0x05
        /*0066*/ 	.short	(.L_203 - .L_202)
.L_202:
        /*0068*/ 	.word	0x00000100
        /*006c*/ 	.word	0x00000001
        /*0070*/ 	.word	0x00000001


	//----- nvinfo : EIATTR_CRS_STACK_SIZE
	.align		4
.L_203:
        /*0074*/ 	.byte	0x04, 0x1e
        /*0076*/ 	.short	(.L_205 - .L_204)
.L_204:
        /*0078*/ 	.word	0x00000000


	//----- nvinfo : EIATTR_CBANK_PARAM_SIZE
	.align		4
.L_205:
        /*007c*/ 	.byte	0x03, 0x19
        /*007e*/ 	.short	0x000c


	//----- nvinfo : EIATTR_PARAM_CBANK
	.align		4
        /*0080*/ 	.byte	0x04, 0x0a
        /*0082*/ 	.short	(.L_207 - .L_206)
	.align		4
.L_206:
        /*0084*/ 	.word	index@(.nv.constant0._cupy_channelizer_16x16_complex128)
        /*0088*/ 	.short	0x0380
        /*008a*/ 	.short	0x000c


	//----- nvinfo : EIATTR_SW_WAR
	.align		4
.L_207:
        /*008c*/ 	.byte	0x04, 0x36
        /*008e*/ 	.short	(.L_209 - .L_208)
.L_208:
        /*0090*/ 	.word	0x00000008
.L_209:


//--------------------- .nv.info._cupy_channelizer_16x16_complex64 --------------------------
	.section	.nv.info._cupy_channelizer_16x16_complex64,"",@"SHT_CUDA_INFO"
	.sectionflags	@""
	.align	4


	//----- nvinfo : EIATTR_CUDA_API_VERSION
	.align		4
        /*0000*/ 	.byte	0x04, 0x37
        /*0002*/ 	.short	(.L_211 - .L_210)
.L_210:
        /*0004*/ 	.word	0x00000082


	//----- nvinfo : EIATTR_KPARAM_INFO
	.align		4
.L_211:
        /*0008*/ 	.byte	0x04, 0x17
        /*000a*/ 	.short	(.L_213 - .L_212)
.L_212:
        /*000c*/ 	.word	0x00000000
        /*0010*/ 	.short	0x0002
        /*0012*/ 	.short	0x0008
        /*0014*/ 	.byte	0x00, 0xf0, 0x11, 0x00


	//----- nvinfo : EIATTR_KPARAM_INFO
	.align		4
.L_213:
        /*0018*/ 	.byte	0x04, 0x17
        /*001a*/ 	.short	(.L_215 - .L_214)
.L_214:
        /*001c*/ 	.word	0x00000000
        /*0020*/ 	.short	0x0001
        /*0022*/ 	.short	0x0004
        /*0024*/ 	.byte	0x00, 0xf0, 0x11, 0x00


	//----- nvinfo : EIATTR_KPARAM_INFO
	.align		4
.L_215:
        /*0028*/ 	.byte	0x04, 0x17
        /*002a*/ 	.short	(.L_217 - .L_216)
.L_216:
        /*002c*/ 	.word	0x00000000
        /*0030*/ 	.short	0x0000
        /*0032*/ 	.short	0x0000
        /*0034*/ 	.byte	0x00, 0xf0, 0x11, 0x00


	//----- nvinfo : EIATTR_SPARSE_MMA_MASK
	.align		4
.L_217:
        /*0038*/ 	.byte	0x03, 0x50
        /*003a*/ 	.short	0x0000


	//----- nvinfo : EIATTR_MAXREG_COUNT
	.align		4
        /*003c*/ 	.byte	0x03, 0x1b
        /*003e*/ 	.short	0x00ff


	//----- nvinfo : EIATTR_EXTERNS
	.align		4
        /*0040*/ 	.byte	0x04, 0x0f
        /*0042*/ 	.short	(.L_219 - .L_218)


	//   ....[0]....
	.align		4
.L_218:
        /*0044*/ 	.word	index@(vprintf)


	//----- nvinfo : EIATTR_MERCURY_ISA_VERSION
	.align		4
.L_219:
        /*0048*/ 	.byte	0x03, 0x5f
        /*004a*/ 	.short	0x0101


	//----- nvinfo : EIATTR_VRC_CTA_INIT_COUNT
	.align		4
        /*004c*/ 	.byte	0x02, 0x4a
	.zero		1
	.zero		1


	//----- nvinfo : EIATTR_SYSCALL_OFFSETS
	.align		4
        /*0050*/ 	.byte	0x04, 0x46
        /*0052*/ 	.short	(.L_221 - .L_220)


	//   ....[0]....
.L_220:
        /*0054*/ 	.word	0x00000140


	//----- nvinfo : EIATTR_EXIT_INSTR_OFFSETS
	.align		4
.L_221:
        /*0058*/ 	.byte	0x04, 0x1c
        /*005a*/ 	.short	(.L_223 - .L_222)


	//   ....[0]....
.L_222:
        /*005c*/ 	.word	0x000000c0


	//   ....[1]....
        /*0060*/ 	.word	0x00000150


	//----- nvinfo : EIATTR_MAX_THREADS
	.align		4
.L_223:
        /*0064*/ 	.byte	0x04, 0x05
        /*0066*/ 	.short	(.L_225 - .L_224)
.L_224:
        /*0068*/ 	.word	0x00000100
        /*006c*/ 	.word	0x00000001
        /*0070*/ 	.word	0x00000001


	//----- nvinfo : EIATTR_CRS_STACK_SIZE
	.align		4
.L_225:
        /*0074*/ 	.byte	0x04, 0x1e
        /*0076*/ 	.short	(.L_227 - .L_226)
.L_226:
        /*0078*/ 	.word	0x00000000


	//----- nvinfo : EIATTR_CBANK_PARAM_SIZE
	.align		4
.L_227:
        /*007c*/ 	.byte	0x03, 0x19
        /*007e*/ 	.short	0x000c


	//----- nvinfo : EIATTR_PARAM_CBANK
	.align		4
        /*0080*/ 	.byte	0x04, 0x0a
        /*0082*/ 	.short	(.L_229 - .L_228)
	.align		4
.L_228:
        /*0084*/ 	.word	index@(.nv.constant0._cupy_channelizer_16x16_complex64)
        /*0088*/ 	.short	0x0380
        /*008a*/ 	.short	0x000c


	//----- nvinfo : EIATTR_SW_WAR
	.align		4
.L_229:
        /*008c*/ 	.byte	0x04, 0x36
        /*008e*/ 	.short	(.L_231 - .L_230)
.L_230:
        /*0090*/ 	.word	0x00000008
.L_231:


//--------------------- .nv.info._cupy_channelizer_16x16_float64 --------------------------
	.section	.nv.info._cupy_channelizer_16x16_float64,"",@"SHT_CUDA_INFO"
	.sectionflags	@""
	.align	4


	//----- nvinfo : EIATTR_CUDA_API_VERSION
	.align		4
        /*0000*/ 	.byte	0x04, 0x37
        /*0002*/ 	.short	(.L_233 - .L_232)
.L_232:
        /*0004*/ 	.word	0x00000082


	//----- nvinfo : EIATTR_KPARAM_INFO
	.align		4
.L_233:
        /*0008*/ 	.byte	0x04, 0x17
        /*000a*/ 	.short	(.L_235 - .L_234)
.L_234:
        /*000c*/ 	.word	0x00000000
        /*0010*/ 	.short	0x0002
        /*0012*/ 	.short	0x0008
        /*0014*/ 	.byte	0x00, 0xf0, 0x11, 0x00


	//----- nvinfo : EIATTR_KPARAM_INFO
	.align		4
.L_235:
        /*0018*/ 	.byte	0x04, 0x17
        /*001a*/ 	.short	(.L_237 - .L_236)
.L_236:
        /*001c*/ 	.word	0x00000000
        /*0020*/ 	.short	0x0001
        /*0022*/ 	.short	0x0004
        /*0024*/ 	.byte	0x00, 0xf0, 0x11, 0x00


	//----- nvinfo : EIATTR_KPARAM_INFO
	.align		4
.L_237:
        /*0028*/ 	.byte	0x04, 0x17
        /*002a*/ 	.short	(.L_239 - .L_238)
.L_238:
        /*002c*/ 	.word	0x00000000
        /*0030*/ 	.short	0x0000
        /*0032*/ 	.short	0x0000
        /*0034*/ 	.byte	0x00, 0xf0, 0x11, 0x00


	//----- nvinfo : EIATTR_SPARSE_MMA_MASK
	.align		4
.L_239:
        /*0038*/ 	.byte	0x03, 0x50
        /*003a*/ 	.short	0x0000


	//----- nvinfo : EIATTR_MAXREG_COUNT
	.align		4
        /*003c*/ 	.byte	0x03, 0x1b
        /*003e*/ 	.short	0x00ff


	//----- nvinfo : EIATTR_EXTERNS
	.align		4
        /*0040*/ 	.byte	0x04, 0x0f
        /*0042*/ 	.short	(.L_241 - .L_240)


	//   ....[0]....
	.align		4
.L_240:
        /*0044*/ 	.word	index@(vprintf)


	//----- nvinfo : EIATTR_MERCURY_ISA_VERSION
	.align		4
.L_241:
        /*0048*/ 	.byte	0x03, 0x5f
        /*004a*/ 	.short	0x0101


	//----- nvinfo : EIATTR_VRC_CTA_INIT_COUNT
	.align		4
        /*004c*/ 	.byte	0x02, 0x4a
	.zero		1
	.zero		1


	//----- nvinfo : EIATTR_SYSCALL_OFFSETS
	.align		4
        /*0050*/ 	.byte	0x04, 0x46
        /*0052*/ 	.short	(.L_243 - .L_242)


	//   ....[0]....
.L_242:
        /*0054*/ 	.word	0x00000140


	//----- nvinfo : EIATTR_EXIT_INSTR_OFFSETS
	.align		4
.L_243:
        /*0058*/ 	.byte	0x04, 0x1c
        /*005a*/ 	.short	(.L_245 - .L_244)


	//   ....[0]....
.L_244:
        /*005c*/ 	.word	0x000000c0


	//   ....[1]....
        /*0060*/ 	.word	0x00000150


	//----- nvinfo : EIATTR_MAX_THREADS
	.align		4
.L_245:
        /*0064*/ 	.byte	0x04, 0x05
        /*0066*/ 	.short	(.L_247 - .L_246)
.L_246:
        /*0068*/ 	.word	0x00000100
        /*006c*/ 	.word	0x00000001
        /*0070*/ 	.word	0x00000001


	//----- nvinfo : EIATTR_CRS_STACK_SIZE
	.align		4
.L_247:
        /*0074*/ 	.byte	0x04, 0x1e
        /*0076*/ 	.short	(.L_249 - .L_248)
.L_248:
        /*0078*/ 	.word	0x00000000


	//----- nvinfo : EIATTR_CBANK_PARAM_SIZE
	.align		4
.L_249:
        /*007c*/ 	.byte	0x03, 0x19
        /*007e*/ 	.short	0x000c


	//----- nvinfo : EIATTR_PARAM_CBANK
	.align		4
        /*0080*/ 	.byte	0x04, 0x0a
        /*0082*/ 	.short	(.L_251 - .L_250)
	.align		4
.L_250:
        /*0084*/ 	.word	index@(.nv.constant0._cupy_channelizer_16x16_float64)
        /*0088*/ 	.short	0x0380
        /*008a*/ 	.short	0x000c


	//----- nvinfo : EIATTR_SW_WAR
	.align		4
.L_251:
        /*008c*/ 	.byte	0x04, 0x36
        /*008e*/ 	.short	(.L_253 - .L_252)
.L_252:
        /*0090*/ 	.word	0x00000008
.L_253:


//--------------------- .nv.info._cupy_channelizer_16x16_float32 --------------------------
	.section	.nv.info._cupy_channelizer_16x16_float32,"",@"SHT_CUDA_INFO"
	.sectionflags	@""
	.align	4


	//----- nvinfo : EIATTR_CUDA_API_VERSION
	.align		4
        /*0000*/ 	.byte	0x04, 0x37
        /*0002*/ 	.short	(.L_255 - .L_254)
.L_254:
        /*0004*/ 	.word	0x00000082


	//----- nvinfo : EIATTR_KPARAM_INFO
	.align		4
.L_255:
        /*0008*/ 	.byte	0x04, 0x17
        /*000a*/ 	.short	(.L_257 - .L_256)
.L_256:
        /*000c*/ 	.word	0x00000000
        /*0010*/ 	.short	0x0002
        /*0012*/ 	.short	0x0008
        /*0014*/ 	.byte	0x00, 0xf0, 0x11, 0x00


	//----- nvinfo : EIATTR_KPARAM_INFO
	.align		4
.L_257:
        /*0018*/ 	.byte	0x04, 0x17
        /*001a*/ 	.short	(.L_259 - .L_258)
.L_258:
        /*001c*/ 	.word	0x00000000
        /*0020*/ 	.short	0x0001
        /*0022*/ 	.short	0x0004
        /*0024*/ 	.byte	0x00, 0xf0, 0x11, 0x00


	//----- nvinfo : EIATTR_KPARAM_INFO
	.align		4
.L_259:
        /*0028*/ 	.byte	0x04, 0x17
        /*002a*/ 	.short	(.L_261 - .L_260)
.L_260:
        /*002c*/ 	.word	0x00000000
        /*0030*/ 	.short	0x0000
        /*0032*/ 	.short	0x0000
        /*0034*/ 	.byte	0x00, 0xf0, 0x11, 0x00


	//----- nvinfo : EIATTR_SPARSE_MMA_MASK
	.align		4
.L_261:
        /*0038*/ 	.byte	0x03, 0x50
        /*003a*/ 	.short	0x0000


	//----- nvinfo : EIATTR_MAXREG_COUNT
	.align		4
        /*003c*/ 	.byte	0x03, 0x1b
        /*003e*/ 	.short	0x00ff


	//----- nvinfo : EIATTR_EXTERNS
	.align		4
        /*0040*/ 	.byte	0x04, 0x0f
        /*0042*/ 	.short	(.L_263 - .L_262)


	//   ....[0]....
	.align		4
.L_262:
        /*0044*/ 	.word	index@(vprintf)


	//----- nvinfo : EIATTR_MERCURY_ISA_VERSION
	.align		4
.L_263:
        /*0048*/ 	.byte	0x03, 0x5f
        /*004a*/ 	.short	0x0101


	//----- nvinfo : EIATTR_VRC_CTA_INIT_COUNT
	.align		4
        /*004c*/ 	.byte	0x02, 0x4a
	.zero		1
	.zero		1


	//----- nvinfo : EIATTR_SYSCALL_OFFSETS
	.align		4
        /*0050*/ 	.byte	0x04, 0x46
        /*0052*/ 	.short	(.L_265 - .L_264)


	//   ....[0]....
.L_264:
        /*0054*/ 	.word	0x00000140


	//----- nvinfo : EIATTR_EXIT_INSTR_OFFSETS
	.align		4
.L_265:
        /*0058*/ 	.byte	0x04, 0x1c
        /*005a*/ 	.short	(.L_267 - .L_266)


	//   ....[0]....
.L_266:
        /*005c*/ 	.word	0x000000c0


	//   ....[1]....
        /*0060*/ 	.word	0x00000150


	//----- nvinfo : EIATTR_MAX_THREADS
	.align		4
.L_267:
        /*0064*/ 	.byte	0x04, 0x05
        /*0066*/ 	.short	(.L_269 - .L_268)
.L_268:
        /*0068*/ 	.word	0x00000100
        /*006c*/ 	.word	0x00000001
        /*0070*/ 	.word	0x00000001


	//----- nvinfo : EIATTR_CRS_STACK_SIZE
	.align		4
.L_269:
        /*0074*/ 	.byte	0x04, 0x1e
        /*0076*/ 	.short	(.L_271 - .L_270)
.L_270:
        /*0078*/ 	.word	0x00000000


	//----- nvinfo : EIATTR_CBANK_PARAM_SIZE
	.align		4
.L_271:
        /*007c*/ 	.byte	0x03, 0x19
        /*007e*/ 	.short	0x000c


	//----- nvinfo : EIATTR_PARAM_CBANK
	.align		4
        /*0080*/ 	.byte	0x04, 0x0a
        /*0082*/ 	.short	(.L_273 - .L_272)
	.align		4
.L_272:
        /*0084*/ 	.word	index@(.nv.constant0._cupy_channelizer_16x16_float32)
        /*0088*/ 	.short	0x0380
        /*008a*/ 	.short	0x000c


	//----- nvinfo : EIATTR_SW_WAR
	.align		4
.L_273:
        /*008c*/ 	.byte	0x04, 0x36
        /*008e*/ 	.short	(.L_275 - .L_274)
.L_274:
        /*0090*/ 	.word	0x00000008
.L_275:


//--------------------- .nv.info._cupy_channelizer_8x8_complex128 --------------------------
	.section	.nv.info._cupy_channelizer_8x8_complex128,"",@"SHT_CUDA_INFO"
	.sectionflags	@""
	.align	4


	//----- nvinfo : EIATTR_CUDA_API_VERSION
	.align		4
        /*0000*/ 	.byte	0x04, 0x37
        /*0002*/ 	.short	(.L_277 - .L_276)
.L_276:
        /*0004*/ 	.word	0x00000082


	//----- nvinfo : EIATTR_KPARAM_INFO
	.align		4
.L_277:
        /*0008*/ 	.byte	0x04, 0x17
        /*000a*/ 	.short	(.L_279 - .L_278)
.L_278:
        /*000c*/ 	.word	0x00000000
        /*0010*/ 	.short	0x0002
        /*0012*/ 	.short	0x0008
        /*0014*/ 	.byte	0x00, 0xf0, 0x11, 0x00


	//----- nvinfo : EIATTR_KPARAM_INFO
	.align		4
.L_279:
        /*0018*/ 	.byte	0x04, 0x17
        /*001a*/ 	.short	(.L_281 - .L_280)
.L_280:
        /*001c*/ 	.word	0x00000000
        /*0020*/ 	.short	0x0001
        /*0022*/ 	.short	0x0004
        /*0024*/ 	.byte	0x00, 0xf0, 0x11, 0x00


	//----- nvinfo : EIATTR_KPARAM_INFO
	.align		4
.L_281:
        /*0028*/ 	.byte	0x04, 0x17
        /*002a*/ 	.short	(.L_283 - .L_282)
.L_282:
        /*002c*/ 	.word	0x00000000
        /*0030*/ 	.short	0x0000
        /*0032*/ 	.short	0x0000
        /*0034*/ 	.byte	0x00, 0xf0, 0x11, 0x00


	//----- nvinfo : EIATTR_SPARSE_MMA_MASK
	.align		4
.L_283:
        /*0038*/ 	.byte	0x03, 0x50
        /*003a*/ 	.short	0x0000


	//----- nvinfo : EIATTR_MAXREG_COUNT
	.align		4
        /*003c*/ 	.byte	0x03, 0x1b
        /*003e*/ 	.short	0x00ff


	//----- nvinfo : EIATTR_EXTERNS
	.align		4
        /*0040*/ 	.byte	0x04, 0x0f
        /*0042*/ 	.short	(.L_285 - .L_284)


	//   ....[0]....
	.align		4
.L_284:
        /*0044*/ 	.word	index@(vprintf)


	//----- nvinfo : EIATTR_MERCURY_ISA_VERSION
	.align		4
.L_285:
        /*0048*/ 	.byte	0x03, 0x5f
        /*004a*/ 	.short	0x0101


	//----- nvinfo : EIATTR_VRC_CTA_INIT_COUNT
	.align		4
        /*004c*/ 	.byte	0x02, 0x4a
	.zero		1
	.zero		1


	//----- nvinfo : EIATTR_SYSCALL_OFFSETS
	.align		4
        /*0050*/ 	.byte	0x04, 0x46
        /*0052*/ 	.short	(.L_287 - .L_286)


	//   ....[0]....
.L_286:
        /*0054*/ 	.word	0x00000140


	//----- nvinfo : EIATTR_EXIT_INSTR_OFFSETS
	.align		4
.L_287:
        /*0058*/ 	.byte	0x04, 0x1c
        /*005a*/ 	.short	(.L_289 - .L_288)


	//   ....[0]....
.L_288:
        /*005c*/ 	.word	0x000000c0


	//   ....[1]....
        /*0060*/ 	.word	0x00000150


	//----- nvinfo : EIATTR_MAX_THREADS
	.align		4
.L_289:
        /*0064*/ 	.byte	0x04, 0x05
        /*0066*/ 	.short	(.L_291 - .L_290)
.L_290:
        /*0068*/ 	.word	0x00000040
        /*006c*/ 	.word	0x00000001
        /*0070*/ 	.word	0x00000001


	//----- nvinfo : EIATTR_CRS_STACK_SIZE
	.align		4
.L_291:
        /*0074*/ 	.byte	0x04, 0x1e
        /*0076*/ 	.short	(.L_293 - .L_292)
.L_292:
        /*0078*/ 	.word	0x00000000


	//----- nvinfo : EIATTR_CBANK_PARAM_SIZE
	.align		4
.L_293:
        /*007c*/ 	.byte	0x03, 0x19
        /*007e*/ 	.short	0x000c


	//----- nvinfo : EIATTR_PARAM_CBANK
	.align		4
        /*0080*/ 	.byte	0x04, 0x0a
        /*0082*/ 	.short	(.L_295 - .L_294)
	.align		4
.L_294:
        /*0084*/ 	.word	index@(.nv.constant0._cupy_channelizer_8x8_complex128)
        /*0088*/ 	.short	0x0380
        /*008a*/ 	.short	0x000c


	//----- nvinfo : EIATTR_SW_WAR
	.align		4
.L_295:
        /*008c*/ 	.byte	0x04, 0x36
        /*008e*/ 	.short	(.L_297 - .L_296)
.L_296:
        /*0090*/ 	.word	0x00000008
.L_297:


//--------------------- .nv.info._cupy_channelizer_8x8_complex64 --------------------------
	.section	.nv.info._cupy_channelizer_8x8_complex64,"",@"SHT_CUDA_INFO"
	.sectionflags	@""
	.align	4


	//----- nvinfo : EIATTR_CUDA_API_VERSION
	.align		4
        /*0000*/ 	.byte	0x04, 0x37
        /*0002*/ 	.short	(.L_299 - .L_298)
.L_298:
        /*0004*/ 	.word	0x00000082


	//----- nvinfo : EIATTR_KPARAM_INFO
	.align		4
.L_299:
        /*0008*/ 	.byte	0x04, 0x17
        /*000a*/ 	.short	(.L_301 - .L_300)
.L_300:
        /*000c*/ 	.word	0x00000000
        /*0010*/ 	.short	0x0002
        /*0012*/ 	.short	0x0008
        /*0014*/ 	.byte	0x00, 0xf0, 0x11, 0x00


	//----- nvinfo : EIATTR_KPARAM_INFO
	.align		4
.L_301:
        /*0018*/ 	.byte	0x04, 0x17
        /*001a*/ 	.short	(.L_303 - .L_302)
.L_302:
        /*001c*/ 	.word	0x00000000
        /*0020*/ 	.short	0x0001
        /*0022*/ 	.short	0x0004
        /*0024*/ 	.byte	0x00, 0xf0, 0x11, 0x00


	//----- nvinfo : EIATTR_KPARAM_INFO
	.align		4
.L_303:
        /*0028*/ 	.byte	0x04, 0x17
        /*002a*/ 	.short	(.L_305 - .L_304)
.L_304:
        /*002c*/ 	.word	0x00000000
        /*0030*/ 	.short	0x0000
        /*0032*/ 	.short	0x0000
        /*0034*/ 	.byte	0x00, 0xf0, 0x11, 0x00


	//----- nvinfo : EIATTR_SPARSE_MMA_MASK
	.align		4
.L_305:
        /*0038*/ 	.byte	0x03, 0x50
        /*003a*/ 	.short	0x0000


	//----- nvinfo : EIATTR_MAXREG_COUNT
	.align		4
        /*003c*/ 	.byte	0x03, 0x1b
        /*003e*/ 	.short	0x00ff


	//----- nvinfo : EIATTR_EXTERNS
	.align		4
        /*0040*/ 	.byte	0x04, 0x0f
        /*0042*/ 	.short	(.L_307 - .L_306)


	//   ....[0]....
	.align		4
.L_306:
        /*0044*/ 	.word	index@(vprintf)


	//----- nvinfo : EIATTR_MERCURY_ISA_VERSION
	.align		4
.L_307:
        /*0048*/ 	.byte	0x03, 0x5f
        /*004a*/ 	.short	0x0101


	//----- nvinfo : EIATTR_VRC_CTA_INIT_COUNT
	.align		4
        /*004c*/ 	.byte	0x02, 0x4a
	.zero		1
	.zero		1


	//----- nvinfo : EIATTR_SYSCALL_OFFSETS
	.align		4
        /*0050*/ 	.byte	0x04, 0x46
        /*0052*/ 	.short	(.L_309 - .L_308)


	//   ....[0]....
.L_308:
        /*0054*/ 	.word	0x00000140


	//----- nvinfo : EIATTR_EXIT_INSTR_OFFSETS
	.align		4
.L_309:
        /*0058*/ 	.byte	0x04, 0x1c
        /*005a*/ 	.short	(.L_311 - .L_310)


	//   ....[0]....
.L_310:
        /*005c*/ 	.word	0x000000c0


	//   ....[1]....
        /*0060*/ 	.word	0x00000150


	//----- nvinfo : EIATTR_MAX_THREADS
	.align		4
.L_311:
        /*0064*/ 	.byte	0x04, 0x05
        /*0066*/ 	.short	(.L_313 - .L_312)
.L_312:
        /*0068*/ 	.word	0x00000040
        /*006c*/ 	.word	0x00000001
        /*0070*/ 	.word	0x00000001


	//----- nvinfo : EIATTR_CRS_STACK_SIZE
	.align		4
.L_313:
        /*0074*/ 	.byte	0x04, 0x1e
        /*0076*/ 	.short	(.L_315 - .L_314)
.L_314:
        /*0078*/ 	.word	0x00000000


	//----- nvinfo : EIATTR_CBANK_PARAM_SIZE
	.align		4
.L_315:
        /*007c*/ 	.byte	0x03, 0x19
        /*007e*/ 	.short	0x000c


	//----- nvinfo : EIATTR_PARAM_CBANK
	.align		4
        /*0080*/ 	.byte	0x04, 0x0a
        /*0082*/ 	.short	(.L_317 - .L_316)
	.align		4
.L_316:
        /*0084*/ 	.word	index@(.nv.constant0._cupy_channelizer_8x8_complex64)
        /*0088*/ 	.short	0x0380
        /*008a*/ 	.short	0x000c


	//----- nvinfo : EIATTR_SW_WAR
	.align		4
.L_317:
        /*008c*/ 	.byte	0x04, 0x36
        /*008e*/ 	.short	(.L_319 - .L_318)
.L_318:
        /*0090*/ 	.word	0x00000008
.L_319:


//--------------------- .nv.info._cupy_channelizer_8x8_float64 --------------------------
	.section	.nv.info._cupy_channelizer_8x8_float64,"",@"SHT_CUDA_INFO"
	.sectionflags	@""
	.align	4


	//----- nvinfo : EIATTR_CUDA_API_VERSION
	.align		4
        /*0000*/ 	.byte	0x04, 0x37
        /*0002*/ 	.short	(.L_321 - .L_320)
.L_320:
        /*0004*/ 	.word	0x00000082


	//----- nvinfo : EIATTR_KPARAM_INFO
	.align		4
.L_321:
        /*0008*/ 	.byte	0x04, 0x17
        /*000a*/ 	.short	(.L_323 - .L_322)
.L_322:
        /*000c*/ 	.word	0x00000000
        /*0010*/ 	.short	0x0002
        /*0012*/ 	.short	0x0008
        /*0014*/ 	.byte	0x00, 0xf0, 0x11, 0x00


	//----- nvinfo : EIATTR_KPARAM_INFO
	.align		4
.L_323:
        /*0018*/ 	.byte	0x04, 0x17
        /*001a*/ 	.short	(.L_325 - .L_324)
.L_324:
        /*001c*/ 	.word	0x00000000
        /*0020*/ 	.short	0x0001
        /*0022*/ 	.short	0x0004
        /*0024*/ 	.byte	0x00, 0xf0, 0x11, 0x00


	//----- nvinfo : EIATTR_KPARAM_INFO
	.align		4
.L_325:
        /*0028*/ 	.byte	0x04, 0x17
        /*002a*/ 	.short	(.L_327 - .L_326)
.L_326:
        /*002c*/ 	.word	0x00000000
        /*0030*/ 	.short	0x0000
        /*0032*/ 	.short	0x0000
        /*0034*/ 	.byte	0x00, 0xf0, 0x11, 0x00


	//----- nvinfo : EIATTR_SPARSE_MMA_MASK
	.align		4
.L_327:
        /*0038*/ 	.byte	0x03, 0x50
        /*003a*/ 	.short	0x0000


	//----- nvinfo : EIATTR_MAXREG_COUNT
	.align		4
        /*003c*/ 	.byte	0x03, 0x1b
        /*003e*/ 	.short	0x00ff


	//----- nvinfo : EIATTR_EXTERNS
	.align		4
        /*0040*/ 	.byte	0x04, 0x0f
        /*0042*/ 	.short	(.L_329 - .L_328)


	//   ....[0]....
	.align		4
.L_328:
        /*0044*/ 	.word	index@(vprintf)


	//----- nvinfo : EIATTR_MERCURY_ISA_VERSION
	.align		4
.L_329:
        /*0048*/ 	.byte	0x03, 0x5f
        /*004a*/ 	.short	0x0101


	//----- nvinfo : EIATTR_VRC_CTA_INIT_COUNT
	.align		4
        /*004c*/ 	.byte	0x02, 0x4a
	.zero		1
	.zero		1


	//----- nvinfo : EIATTR_SYSCALL_OFFSETS
	.align		4
        /*0050*/ 	.byte	0x04, 0x46
        /*0052*/ 	.short	(.L_331 - .L_330)


	//   ....[0]....
.L_330:
        /*0054*/ 	.word	0x00000140


	//----- nvinfo : EIATTR_EXIT_INSTR_OFFSETS
	.align		4
.L_331:
        /*0058*/ 	.byte	0x04, 0x1c
        /*005a*/ 	.short	(.L_333 - .L_332)


	//   ....[0]....
.L_332:
        /*005c*/ 	.word	0x000000c0


	//   ....[1]....
        /*0060*/ 	.word	0x00000150


	//----- nvinfo : EIATTR_MAX_THREADS
	.align		4
.L_333:
        /*0064*/ 	.byte	0x04, 0x05
        /*0066*/ 	.short	(.L_335 - .L_334)
.L_334:
        /*0068*/ 	.word	0x00000040
        /*006c*/ 	.word	0x00000001
        /*0070*/ 	.word	0x00000001


	//----- nvinfo : EIATTR_CRS_STACK_SIZE
	.align		4
.L_335:
        /*0074*/ 	.byte	0x04, 0x1e
        /*0076*/ 	.short	(.L_337 - .L_336)
.L_336:
        /*0078*/ 	.word	0x00000000


	//----- nvinfo : EIATTR_CBANK_PARAM_SIZE
	.align		4
.L_337:
        /*007c*/ 	.byte	0x03, 0x19
        /*007e*/ 	.short	0x000c


	//----- nvinfo : EIATTR_PARAM_CBANK
	.align		4
        /*0080*/ 	.byte	0x04, 0x0a
        /*0082*/ 	.short	(.L_339 - .L_338)
	.align		4
.L_338:
        /*0084*/ 	.word	index@(.nv.constant0._cupy_channelizer_8x8_float64)
        /*0088*/ 	.short	0x0380
        /*008a*/ 	.short	0x000c


	//----- nvinfo : EIATTR_SW_WAR
	.align		4
.L_339:
        /*008c*/ 	.byte	0x04, 0x36
        /*008e*/ 	.short	(.L_341 - .L_340)
.L_340:
        /*0090*/ 	.word	0x00000008
.L_341:


//--------------------- .nv.info._cupy_channelizer_8x8_float32 --------------------------
	.section	.nv.info._cupy_channelizer_8x8_float32,"",@"SHT_CUDA_INFO"
	.sectionflags	@""
	.align	4


	//----- nvinfo : EIATTR_CUDA_API_VERSION
	.align		4
        /*0000*/ 	.byte	0x04, 0x37
        /*0002*/ 	.short	(.L_343 - .L_342)
.L_342:
        /*0004*/ 	.word	0x00000082


	//----- nvinfo : EIATTR_KPARAM_INFO
	.align		4
.L_343:
        /*0008*/ 	.byte	0x04, 0x17
        /*000a*/ 	.short	(.L_345 - .L_344)
.L_344:
        /*000c*/ 	.word	0x00000000
        /*0010*/ 	.short	0x0002
        /*0012*/ 	.short	0x0008
        /*0014*/ 	.byte	0x00, 0xf0, 0x11, 0x00


	//----- nvinfo : EIATTR_KPARAM_INFO
	.align		4
.L_345:
        /*0018*/ 	.byte	0x04, 0x17
        /*001a*/ 	.short	(.L_347 - .L_346)
.L_346:
        /*001c*/ 	.word	0x00000000
        /*0020*/ 	.short	0x0001
        /*0022*/ 	.short	0x0004
        /*0024*/ 	.byte	0x00, 0xf0, 0x11, 0x00


	//----- nvinfo : EIATTR_KPARAM_INFO
	.align		4
.L_347:
        /*0028*/ 	.byte	0x04, 0x17
        /*002a*/ 	.short	(.L_349 - .L_348)
.L_348:
        /*002c*/ 	.word	0x00000000
        /*0030*/ 	.short	0x0000
        /*0032*/ 	.short	0x0000
        /*0034*/ 	.byte	0x00, 0xf0, 0x11, 0x00


	//----- nvinfo : EIATTR_SPARSE_MMA_MASK
	.align		4
.L_349:
        /*0038*/ 	.byte	0x03, 0x50
        /*003a*/ 	.short	0x0000


	//----- nvinfo : EIATTR_MAXREG_COUNT
	.align		4
        /*003c*/ 	.byte	0x03, 0x1b
        /*003e*/ 	.short	0x00ff


	//----- nvinfo : EIATTR_EXTERNS
	.align		4
        /*0040*/ 	.byte	0x04, 0x0f
        /*0042*/ 	.short	(.L_351 - .L_350)


	//   ....[0]....
	.align		4
.L_350:
        /*0044*/ 	.word	index@(vprintf)


	//----- nvinfo : EIATTR_MERCURY_ISA_VERSION
	.align		4
.L_351:
        /*0048*/ 	.byte	0x03, 0x5f
        /*004a*/ 	.short	0x0101


	//----- nvinfo : EIATTR_VRC_CTA_INIT_COUNT
	.align		4
        /*004c*/ 	.byte	0x02, 0x4a
	.zero		1
	.zero		1


	//----- nvinfo : EIATTR_SYSCALL_OFFSETS
	.align		4
        /*0050*/ 	.byte	0x04, 0x46
        /*0052*/ 	.short	(.L_353 - .L_352)


	//   ....[0]....
.L_352:
        /*0054*/ 	.word	0x00000140


	//----- nvinfo : EIATTR_EXIT_INSTR_OFFSETS
	.align		4
.L_353:
        /*0058*/ 	.byte	0x04, 0x1c
        /*005a*/ 	.short	(.L_355 - .L_354)


	//   ....[0]....
.L_354:
        /*005c*/ 	.word	0x000000c0


	//   ....[1]....
        /*0060*/ 	.word	0x00000150


	//----- nvinfo : EIATTR_MAX_THREADS
	.align		4
.L_355:
        /*0064*/ 	.byte	0x04, 0x05
        /*0066*/ 	.short	(.L_357 - .L_356)
.L_356:
        /*0068*/ 	.word	0x00000040
        /*006c*/ 	.word	0x00000001
        /*0070*/ 	.word	0x00000001


	//----- nvinfo : EIATTR_CRS_STACK_SIZE
	.align		4
.L_357:
        /*0074*/ 	.byte	0x04, 0x1e
        /*0076*/ 	.short	(.L_359 - .L_358)
.L_358:
        /*0078*/ 	.word	0x00000000


	//----- nvinfo : EIATTR_CBANK_PARAM_SIZE
	.align		4
.L_359:
        /*007c*/ 	.byte	0x03, 0x19
        /*007e*/ 	.short	0x000c


	//----- nvinfo : EIATTR_PARAM_CBANK
	.align		4
        /*0080*/ 	.byte	0x04, 0x0a
        /*0082*/ 	.short	(.L_361 - .L_360)
	.align		4
.L_360:
        /*0084*/ 	.word	index@(.nv.constant0._cupy_channelizer_8x8_float32)
        /*0088*/ 	.short	0x0380
        /*008a*/ 	.short	0x000c


	//----- nvinfo : EIATTR_SW_WAR
	.align		4
.L_361:
        /*008c*/ 	.byte	0x04, 0x36
        /*008e*/ 	.short	(.L_363 - .L_362)
.L_362:
        /*0090*/ 	.word	0x00000008
.L_363:


//--------------------- .nv.info._cupy_channelizer_complex128 --------------------------
	.section	.nv.info._cupy_channelizer_complex128,"",@"SHT_CUDA_INFO"
	.sectionflags	@""
	.align	4


	//----- nvinfo : EIATTR_CUDA_API_VERSION
	.align		4
        /*0000*/ 	.byte	0x04, 0x37
        /*0002*/ 	.short	(.L_365 - .L_364)
.L_364:
        /*0004*/ 	.word	0x00000082


	//----- nvinfo : EIATTR_KPARAM_INFO
	.align		4
.L_365:
        /*0008*/ 	.byte	0x04, 0x17
        /*000a*/ 	.short	(.L_367 - .L_366)
.L_366:
        /*000c*/ 	.word	0x00000000
        /*0010*/ 	.short	0x0002
        /*0012*/ 	.short	0x0008
        /*0014*/ 	.byte	0x00, 0xf0, 0x11, 0x00


	//----- nvinfo : EIATTR_KPARAM_INFO
	.align		4
.L_367:
        /*0018*/ 	.byte	0x04, 0x17
        /*001a*/ 	.short	(.L_369 - .L_368)
.L_368:
        /*001c*/ 	.word	0x00000000
        /*0020*/ 	.short	0x0001
        /*0022*/ 	.short	0x0004
        /*0024*/ 	.byte	0x00, 0xf0, 0x11, 0x00


	//----- nvinfo : EIATTR_KPARAM_INFO
	.align		4
.L_369:
        /*0028*/ 	.byte	0x04, 0x17
        /*002a*/ 	.short	(.L_371 - .L_370)
.L_370:
        /*002c*/ 	.word	0x00000000
        /*0030*/ 	.short	0x0000
        /*0032*/ 	.short	0x0000
        /*0034*/ 	.byte	0x00, 0xf0, 0x11, 0x00


	//----- nvinfo : EIATTR_SPARSE_MMA_MASK
	.align		4
.L_371:
        /*0038*/ 	.byte	0x03, 0x50
        /*003a*/ 	.short	0x0000


	//----- nvinfo : EIATTR_MAXREG_COUNT
	.align		4
        /*003c*/ 	.byte	0x03, 0x1b
        /*003e*/ 	.short	0x00ff


	//----- nvinfo : EIATTR_EXTERNS
	.align		4
        /*0040*/ 	.byte	0x04, 0x0f
        /*0042*/ 	.short	(.L_373 - .L_372)


	//   ....[0]....
	.align		4
.L_372:
        /*0044*/ 	.word	index@(vprintf)


	//----- nvinfo : EIATTR_MERCURY_ISA_VERSION
	.align		4
.L_373:
        /*0048*/ 	.byte	0x03, 0x5f
        /*004a*/ 	.short	0x0101


	//----- nvinfo : EIATTR_VRC_CTA_INIT_COUNT
	.align		4
        /*004c*/ 	.byte	0x02, 0x4a
	.zero		1
	.zero		1


	//----- nvinfo : EIATTR_SYSCALL_OFFSETS
	.align		4
        /*0050*/ 	.byte	0x04, 0x46
        /*0052*/ 	.short	(.L_375 - .L_374)


	//   ....[0]....
.L_374:
        /*0054*/ 	.word	0x00000140


	//----- nvinfo : EIATTR_EXIT_INSTR_OFFSETS
	.align		4
.L_375:
        /*0058*/ 	.byte	0x04, 0x1c
        /*005a*/ 	.short	(.L_377 - .L_376)


	//   ....[0]....
.L_376:
        /*005c*/ 	.word	0x000000c0


	//   ....[1]....
        /*0060*/ 	.word	0x00000150


	//----- nvinfo : EIATTR_MAX_THREADS
	.align		4
.L_377:
        /*0064*/ 	.byte	0x04, 0x05
        /*0066*/ 	.short	(.L_379 - .L_378)
.L_378:
        /*0068*/ 	.word	0x00000040
        /*006c*/ 	.word	0x00000001
        /*0070*/ 	.word	0x00000001


	//----- nvinfo : EIATTR_CRS_STACK_SIZE
	.align		4
.L_379:
        /*0074*/ 	.byte	0x04, 0x1e
        /*0076*/ 	.short	(.L_381 - .L_380)
.L_380:
        /*0078*/ 	.word	0x00000000


	//----- nvinfo : EIATTR_CBANK_PARAM_SIZE
	.align		4
.L_381:
        /*007c*/ 	.byte	0x03, 0x19
        /*007e*/ 	.short	0x000c


	//----- nvinfo : EIATTR_PARAM_CBANK
	.align		4
        /*0080*/ 	.byte	0x04, 0x0a
        /*0082*/ 	.short	(.L_383 - .L_382)
	.align		4
.L_382:
        /*0084*/ 	.word	index@(.nv.constant0._cupy_channelizer_complex128)
        /*0088*/ 	.short	0x0380
        /*008a*/ 	.short	0x000c


	//----- nvinfo : EIATTR_SW_WAR
	.align		4
.L_383:
        /*008c*/ 	.byte	0x04, 0x36
        /*008e*/ 	.short	(.L_385 - .L_384)
.L_384:
        /*0090*/ 	.word	0x00000008
.L_385:


//--------------------- .nv.info._cupy_channelizer_complex64 --------------------------
	.section	.nv.info._cupy_channelizer_complex64,"",@"SHT_CUDA_INFO"
	.sectionflags	@""
	.align	4


	//----- nvinfo : EIATTR_CUDA_API_VERSION
	.align		4
        /*0000*/ 	.byte	0x04, 0x37
        /*0002*/ 	.short	(.L_387 - .L_386)
.L_386:
        /*0004*/ 	.word	0x00000082


	//----- nvinfo : EIATTR_KPARAM_INFO
	.align		4
.L_387:
        /*0008*/ 	.byte	0x04, 0x17
        /*000a*/ 	.short	(.L_389 - .L_388)
.L_388:
        /*000c*/ 	.word	0x00000000
        /*0010*/ 	.short	0x0002
        /*0012*/ 	.short	0x0008
        /*0014*/ 	.byte	0x00, 0xf0, 0x11, 0x00


	//----- nvinfo : EIATTR_KPARAM_INFO
	.align		4
.L_389:
        /*0018*/ 	.byte	0x04, 0x17
        /*001a*/ 	.short	(.L_391 - .L_390)
.L_390:
        /*001c*/ 	.word	0x00000000
        /*0020*/ 	.short	0x0001
        /*0022*/ 	.short	0x0004
        /*0024*/ 	.byte	0x00, 0xf0, 0x11, 0x00


	//----- nvinfo : EIATTR_KPARAM_INFO
	.align		4
.L_391:
        /*0028*/ 	.byte	0x04, 0x17
        /*002a*/ 	.short	(.L_393 - .L_392)
.L_392:
        /*002c*/ 	.word	0x00000000
        /*0030*/ 	.short	0x0000
        /*0032*/ 	.short	0x0000
        /*0034*/ 	.byte	0x00, 0xf0, 0x11, 0x00


	//----- nvinfo : EIATTR_SPARSE_MMA_MASK
	.align		4
.L_393:
        /*0038*/ 	.byte	0x03, 0x50
        /*003a*/ 	.short	0x0000


	//----- nvinfo : EIATTR_MAXREG_COUNT
	.align		4
        /*003c*/ 	.byte	0x03, 0x1b
        /*003e*/ 	.short	0x00ff


	//----- nvinfo : EIATTR_EXTERNS
	.align		4
        /*0040*/ 	.byte	0x04, 0x0f
        /*0042*/ 	.short	(.L_395 - .L_394)


	//   ....[0]....
	.align		4
.L_394:
        /*0044*/ 	.word	index@(vprintf)


	//----- nvinfo : EIATTR_MERCURY_ISA_VERSION
	.align		4
.L_395:
        /*0048*/ 	.byte	0x03, 0x5f
        /*004a*/ 	.short	0x0101


	//----- nvinfo : EIATTR_VRC_CTA_INIT_COUNT
	.align		4
        /*004c*/ 	.byte	0x02, 0x4a
	.zero		1
	.zero		1


	//----- nvinfo : EIATTR_SYSCALL_OFFSETS
	.align		4
        /*0050*/ 	.byte	0x04, 0x46
        /*0052*/ 	.short	(.L_397 - .L_396)


	//   ....[0]....
.L_396:
        /*0054*/ 	.word	0x00000140


	//----- nvinfo : EIATTR_EXIT_INSTR_OFFSETS
	.align		4
.L_397:
        /*0058*/ 	.byte	0x04, 0x1c
        /*005a*/ 	.short	(.L_399 - .L_398)


	//   ....[0]....
.L_398:
        /*005c*/ 	.word	0x000000c0


	//   ....[1]....
        /*0060*/ 	.word	0x00000150


	//----- nvinfo : EIATTR_MAX_THREADS
	.align		4
.L_399:
        /*0064*/ 	.byte	0x04, 0x05
        /*0066*/ 	.short	(.L_401 - .L_400)
.L_400:
        /*0068*/ 	.word	0x00000040
        /*006c*/ 	.word	0x00000001
        /*0070*/ 	.word	0x00000001


	//----- nvinfo : EIATTR_CRS_STACK_SIZE
	.align		4
.L_401:
        /*0074*/ 	.byte	0x04, 0x1e
        /*0076*/ 	.short	(.L_403 - .L_402)
.L_402:
        /*0078*/ 	.word	0x00000000


	//----- nvinfo : EIATTR_CBANK_PARAM_SIZE
	.align		4
.L_403:
        /*007c*/ 	.byte	0x03, 0x19
        /*007e*/ 	.short	0x000c


	//----- nvinfo : EIATTR_PARAM_CBANK
	.align		4
        /*0080*/ 	.byte	0x04, 0x0a
        /*0082*/ 	.short	(.L_405 - .L_404)
	.align		4
.L_404:
        /*0084*/ 	.word	index@(.nv.constant0._cupy_channelizer_complex64)
        /*0088*/ 	.short	0x0380
        /*008a*/ 	.short	0x000c


	//----- nvinfo : EIATTR_SW_WAR
	.align		4
.L_405:
        /*008c*/ 	.byte	0x04, 0x36
        /*008e*/ 	.short	(.L_407 - .L_406)
.L_406:
        /*0090*/ 	.word	0x00000008
.L_407:


//--------------------- .nv.info._cupy_channelizer_float64 --------------------------
	.section	.nv.info._cupy_channelizer_float64,"",@"SHT_CUDA_INFO"
	.sectionflags	@""
	.align	4


	//----- nvinfo : EIATTR_CUDA_API_VERSION
	.align		4
        /*0000*/ 	.byte	0x04, 0x37
        /*0002*/ 	.short	(.L_409 - .L_408)
.L_408:
        /*0004*/ 	.word	0x00000082


	//----- nvinfo : EIATTR_KPARAM_INFO
	.align		4
.L_409:
        /*0008*/ 	.byte	0x04, 0x17
        /*000a*/ 	.short	(.L_411 - .L_410)
.L_410:
        /*000c*/ 	.word	0x00000000
        /*0010*/ 	.short	0x0002
        /*0012*/ 	.short	0x0008
        /*0014*/ 	.byte	0x00, 0xf0, 0x11, 0x00


	//----- nvinfo : EIATTR_KPARAM_INFO
	.align		4
.L_411:
        /*0018*/ 	.byte	0x04, 0x17
        /*001a*/ 	.short	(.L_413 - .L_412)
.L_412:
        /*001c*/ 	.word	0x00000000
        /*0020*/ 	.short	0x0001
        /*0022*/ 	.short	0x0004
        /*0024*/ 	.byte	0x00, 0xf0, 0x11, 0x00


	//----- nvinfo : EIATTR_KPARAM_INFO
	.align		4
.L_413:
        /*0028*/ 	.byte	0x04, 0x17
        /*002a*/ 	.short	(.L_415 - .L_414)
.L_414:
        /*002c*/ 	.word	0x00000000
        /*0030*/ 	.short	0x0000
        /*0032*/ 	.short	0x0000
        /*0034*/ 	.byte	0x00, 0xf0, 0x11, 0x00


	//----- nvinfo : EIATTR_SPARSE_MMA_MASK
	.align		4
.L_415:
        /*0038*/ 	.byte	0x03, 0x50
        /*003a*/ 	.short	0x0000


	//----- nvinfo : EIATTR_MAXREG_COUNT
	.align		4
        /*003c*/ 	.byte	0x03, 0x1b
        /*003e*/ 	.short	0x00ff


	//----- nvinfo : EIATTR_EXTERNS
	.align		4
        /*0040*/ 	.byte	0x04, 0x0f
        /*0042*/ 	.short	(.L_417 - .L_416)


	//   ....[0]....
	.align		4
.L_416:
        /*0044*/ 	.word	index@(vprintf)


	//----- nvinfo : EIATTR_MERCURY_ISA_VERSION
	.align		4
.L_417:
        /*0048*/ 	.byte	0x03, 0x5f
        /*004a*/ 	.short	0x0101


	//----- nvinfo : EIATTR_VRC_CTA_INIT_COUNT
	.align		4
        /*004c*/ 	.byte	0x02, 0x4a
	.zero		1
	.zero		1


	//----- nvinfo : EIATTR_SYSCALL_OFFSETS
	.align		4
        /*0050*/ 	.byte	0x04, 0x46
        /*0052*/ 	.short	(.L_419 - .L_418)


	//   ....[0]....
.L_418:
        /*0054*/ 	.word	0x00000140


	//----- nvinfo : EIATTR_EXIT_INSTR_OFFSETS
	.align		4
.L_419:
        /*0058*/ 	.byte	0x04, 0x1c
        /*005a*/ 	.short	(.L_421 - .L_420)


	//   ....[0]....
.L_420:
        /*005c*/ 	.word	0x000000c0


	//   ....[1]....
        /*0060*/ 	.word	0x00000150


	//----- nvinfo : EIATTR_MAX_THREADS
	.align		4
.L_421:
        /*0064*/ 	.byte	0x04, 0x05
        /*0066*/ 	.short	(.L_423 - .L_422)
.L_422:
        /*0068*/ 	.word	0x00000040
        /*006c*/ 	.word	0x00000001
        /*0070*/ 	.word	0x00000001


	//----- nvinfo : EIATTR_CRS_STACK_SIZE
	.align		4
.L_423:
        /*0074*/ 	.byte	0x04, 0x1e
        /*0076*/ 	.short	(.L_425 - .L_424)
.L_424:
        /*0078*/ 	.word	0x00000000


	//----- nvinfo : EIATTR_CBANK_PARAM_SIZE
	.align		4
.L_425:
        /*007c*/ 	.byte	0x03, 0x19
        /*007e*/ 	.short	0x000c


	//----- nvinfo : EIATTR_PARAM_CBANK
	.align		4
        /*0080*/ 	.byte	0x04, 0x0a
        /*0082*/ 	.short	(.L_427 - .L_426)
	.align		4
.L_426:
        /*0084*/ 	.word	index@(.nv.constant0._cupy_channelizer_float64)
        /*0088*/ 	.short	0x0380
        /*008a*/ 	.short	0x000c


	//----- nvinfo : EIATTR_SW_WAR
	.align		4
.L_427:
        /*008c*/ 	.byte	0x04, 0x36
        /*008e*/ 	.short	(.L_429 - .L_428)
.L_428:
        /*0090*/ 	.word	0x00000008
.L_429:


//--------------------- .nv.info._cupy_channelizer_float32 --------------------------
	.section	.nv.info._cupy_channelizer_float32,"",@"SHT_CUDA_INFO"
	.sectionflags	@""
	.align	4


	//----- nvinfo : EIATTR_CUDA_API_VERSION
	.align		4
        /*0000*/ 	.byte	0x04, 0x37
        /*0002*/ 	.short	(.L_431 - .L_430)
.L_430:
        /*0004*/ 	.word	0x00000082


	//----- nvinfo : EIATTR_KPARAM_INFO
	.align		4
.L_431:
        /*0008*/ 	.byte	0x04, 0x17
        /*000a*/ 	.short	(.L_433 - .L_432)
.L_432:
        /*000c*/ 	.word	0x00000000
        /*0010*/ 	.short	0x0002
        /*0012*/ 	.short	0x0008
        /*0014*/ 	.byte	0x00, 0xf0, 0x11, 0x00


	//----- nvinfo : EIATTR_KPARAM_INFO
	.align		4
.L_433:
        /*0018*/ 	.byte	0x04, 0x17
        /*001a*/ 	.short	(.L_435 - .L_434)
.L_434:
        /*001c*/ 	.word	0x00000000
        /*0020*/ 	.short	0x0001
        /*0022*/ 	.short	0x0004
        /*0024*/ 	.byte	0x00, 0xf0, 0x11, 0x00


	//----- nvinfo : EIATTR_KPARAM_INFO
	.align		4
.L_435:
        /*0028*/ 	.byte	0x04, 0x17
        /*002a*/ 	.short	(.L_437 - .L_436)
.L_436:
        /*002c*/ 	.word	0x00000000
        /*0030*/ 	.short	0x0000
        /*0032*/ 	.short	0x0000
        /*0034*/ 	.byte	0x00, 0xf0, 0x11, 0x00


	//----- nvinfo : EIATTR_SPARSE_MMA_MASK
	.align		4
.L_437:
        /*0038*/ 	.byte	0x03, 0x50
        /*003a*/ 	.short	0x0000


	//----- nvinfo : EIATTR_MAXREG_COUNT
	.align		4
        /*003c*/ 	.byte	0x03, 0x1b
        /*003e*/ 	.short	0x00ff


	//----- nvinfo : EIATTR_EXTERNS
	.align		4
        /*0040*/ 	.byte	0x04, 0x0f
        /*0042*/ 	.short	(.L_439 - .L_438)


	//   ....[0]....
	.align		4
.L_438:
        /*0044*/ 	.word	index@(vprintf)


	//----- nvinfo : EIATTR_MERCURY_ISA_VERSION
	.align		4
.L_439:
        /*0048*/ 	.byte	0x03, 0x5f
        /*004a*/ 	.short	0x0101


	//----- nvinfo : EIATTR_VRC_CTA_INIT_COUNT
	.align		4
        /*004c*/ 	.byte	0x02, 0x4a
	.zero		1
	.zero		1


	//----- nvinfo : EIATTR_SYSCALL_OFFSETS
	.align		4
        /*0050*/ 	.byte	0x04, 0x46
        /*0052*/ 	.short	(.L_441 - .L_440)


	//   ....[0]....
.L_440:
        /*0054*/ 	.word	0x00000140


	//----- nvinfo : EIATTR_EXIT_INSTR_OFFSETS
	.align		4
.L_441:
        /*0058*/ 	.byte	0x04, 0x1c
        /*005a*/ 	.short	(.L_443 - .L_442)


	//   ....[0]....
.L_442:
        /*005c*/ 	.word	0x000000c0


	//   ....[1]....
        /*0060*/ 	.word	0x00000150


	//----- nvinfo : EIATTR_MAX_THREADS
	.align		4
.L_443:
        /*0064*/ 	.byte	0x04, 0x05
        /*0066*/ 	.short	(.L_445 - .L_444)
.L_444:
        /*0068*/ 	.word	0x00000040
        /*006c*/ 	.word	0x00000001
        /*0070*/ 	.word	0x00000001


	//----- nvinfo : EIATTR_CRS_STACK_SIZE
	.align		4
.L_445:
        /*0074*/ 	.byte	0x04, 0x1e
        /*0076*/ 	.short	(.L_447 - .L_446)
.L_446:
        /*0078*/ 	.word	0x00000000


	//----- nvinfo : EIATTR_CBANK_PARAM_SIZE
	.align		4
.L_447:
        /*007c*/ 	.byte	0x03, 0x19
        /*007e*/ 	.short	0x000c


	//----- nvinfo : EIATTR_PARAM_CBANK
	.align		4
        /*0080*/ 	.byte	0x04, 0x0a
        /*0082*/ 	.short	(.L_449 - .L_448)
	.align		4
.L_448:
        /*0084*/ 	.word	index@(.nv.constant0._cupy_channelizer_float32)
        /*0088*/ 	.short	0x0380
        /*008a*/ 	.short	0x000c


	//----- nvinfo : EIATTR_SW_WAR
	.align		4
.L_449:
        /*008c*/ 	.byte	0x04, 0x36
        /*008e*/ 	.short	(.L_451 - .L_450)
.L_450:
        /*0090*/ 	.word	0x00000008
.L_451:


//--------------------- .nv.callgraph             --------------------------
	.section	.nv.callgraph,"",@"SHT_CUDA_CALLGRAPH"
	.align	4
	.sectionentsize	8
	.align		4
        /*0000*/ 	.word	0x00000000
	.align		4
        /*0004*/ 	.word	0xffffffff
	.align		4
        /*0008*/ 	.word	index@(_cupy_channelizer_32x32_complex128)
	.align		4
        /*000c*/ 	.word	index@(vprintf)
	.align		4
        /*0010*/ 	.word	index@(_cupy_channelizer_32x32_complex64)
	.align		4
        /*0014*/ 	.word	index@(vprintf)
	.align		4
        /*0018*/ 	.word	index@(_cupy_channelizer_32x32_float64)
	.align		4
        /*001c*/ 	.word	index@(vprintf)
	.align		4
        /*0020*/ 	.word	index@(_cupy_channelizer_32x32_float32)
	.align		4
        /*0024*/ 	.word	index@(vprintf)
	.align		4
        /*0028*/ 	.word	index@(_cupy_channelizer_16x16_complex128)
	.align		4
        /*002c*/ 	.word	index@(vprintf)
	.align		4
        /*0030*/ 	.word	index@(_cupy_channelizer_16x16_complex64)
	.align		4
        /*0034*/ 	.word	index@(vprintf)
	.align		4
        /*0038*/ 	.word	index@(_cupy_channelizer_16x16_float64)
	.align		4
        /*003c*/ 	.word	index@(vprintf)
	.align		4
        /*0040*/ 	.word	index@(_cupy_channelizer_16x16_float32)
	.align		4
        /*0044*/ 	.word	index@(vprintf)
	.align		4
        /*0048*/ 	.word	index@(_cupy_channelizer_8x8_complex128)
	.align		4
        /*004c*/ 	.word	index@(vprintf)
	.align		4
        /*0050*/ 	.word	index@(_cupy_channelizer_8x8_complex64)
	.align		4
        /*0054*/ 	.word	index@(vprintf)
	.align		4
        /*0058*/ 	.word	index@(_cupy_channelizer_8x8_float64)
	.align		4
        /*005c*/ 	.word	index@(vprintf)
	.align		4
        /*0060*/ 	.word	index@(_cupy_channelizer_8x8_float32)
	.align		4
        /*0064*/ 	.word	index@(vprintf)
	.align		4
        /*0068*/ 	.word	index@(_cupy_channelizer_complex128)
	.align		4
        /*006c*/ 	.word	index@(vprintf)
	.align		4
        /*0070*/ 	.word	index@(_cupy_channelizer_complex64)
	.align		4
        /*0074*/ 	.word	index@(vprintf)
	.align		4
        /*0078*/ 	.word	index@(_cupy_channelizer_float64)
	.align		4
        /*007c*/ 	.word	index@(vprintf)
	.align		4
        /*0080*/ 	.word	index@(_cupy_channelizer_float32)
	.align		4
        /*0084*/ 	.word	index@(vprintf)
	.align		4
        /*0088*/ 	.word	0x00000000
	.align		4
        /*008c*/ 	.word	0xfffffffe
	.align		4
        /*0090*/ 	.word	0x00000000
	.align		4
        /*0094*/ 	.word	0xfffffffd
	.align		4
        /*0098*/ 	.word	0x00000000
	.align		4
        /*009c*/ 	.word	0xfffffffc


//--------------------- .nv.constant4             --------------------------
	.section	.nv.constant4,"a",@progbits
	.align	8
	.align		8
.nv.constant4:
        /*0000*/ 	.dword	vprintf
	.align		8
        /*0008*/ 	.dword	$str
	.align		8
        /*0010*/ 	.dword	$str$1
	.align		8
        /*0018*/ 	.dword	$str$2
	.align		8
        /*0020*/ 	.dword	$str$3


//--------------------- .text._cupy_channelizer_32x32_complex128 --------------------------
	.section	.text._cupy_channelizer_32x32_complex128,"ax",@progbits
	.align	128
        .global         _cupy_channelizer_32x32_complex128
        .type           _cupy_channelizer_32x32_complex128,@function
        .size           _cupy_channelizer_32x32_complex128,(.L_x_32 - _cupy_channelizer_32x32_complex128)
        .other          _cupy_channelizer_32x32_complex128,@"STO_CUDA_ENTRY STV_DEFAULT"
_cupy_channelizer_32x32_complex128:
.text._cupy_channelizer_32x32_complex128:
[----:B------:R-:W0:Y:S01]  /*0000*/  LDC R1, c[0x0][0x37c] ;  /* 0x0000df00ff017b82 */ /* 0x000e220000000800 */
[----:B------:R-:W1:Y:S07]  /*0010*/  S2R R0, SR_TID.X ;  /* 0x0000000000007919 */ /* 0x000e6e0000002100 */
[----:B------:R-:W2:Y:S01]  /*0020*/  S2UR UR5, SR_CTAID.Y ;  /* 0x00000000000579c3 */ /* 0x000ea20000002600 */
[----:B------:R-:W3:Y:S01]  /*0030*/  LDCU UR6, c[0x0][0x360] ;  /* 0x00006c00ff0677ac */ /* 0x000ee20008000800 */
[----:B------:R-:W4:Y:S01]  /*0040*/  S2R R2, SR_TID.Y ;  /* 0x0000000000027919 */ /* 0x000f220000002200 */
[----:B------:R-:W2:Y:S05]  /*0050*/  LDCU UR7, c[0x0][0x364] ;  /* 0x00006c80ff0777ac */ /* 0x000eaa0008000800 */
[----:B------:R-:W3:Y:S01]  /*0060*/  S2UR UR4, SR_CTAID.X ;  /* 0x00000000000479c3 */ /* 0x000ee20000002500 */
[----:B--2---:R-:W-:Y:S01]  /*0070*/  UIMAD UR5, UR5, UR7, URZ ;  /* 0x00000007050572a4 */ /* 0x004fe2000f8e02ff */
[----:B-1----:R-:W-:Y:S01]  /*0080*/  IMAD.MOV R0, RZ, RZ, -R0 ;  /* 0x000000ffff007224 */ /* 0x002fe200078e0a00 */
[----:B---3--:R-:W-:-:S04]  /*0090*/  UIMAD UR4, UR4, UR6, URZ ;  /* 0x00000006040472a4 */ /* 0x008fc8000f8e02ff */
[----:B----4-:R-:W-:-:S04]  /*00a0*/  LOP3.LUT P0, RZ, R2, UR5, RZ, 0xfc, !PT ;  /* 0x0000000502ff7c12 */ /* 0x010fc8000f80fcff */
[----:B------:R-:W-:-:S13]  /*00b0*/  ISETP.NE.OR P0, PT, R0, UR4, P0 ;  /* 0x0000000400007c0c */ /* 0x000fda0008705670 */
[----:B0-----:R-:W-:Y:S05]  /*00c0*/  @P0 EXIT ;  /* 0x000000000000094d */ /* 0x001fea0003800000 */
[----:B------:R-:W-:Y:S01]  /*00d0*/  MOV R0, 0x0 ;  /* 0x0000000000007802 */ /* 0x000fe20000000f00 */
[----:B------:R-:W0:Y:S01]  /*00e0*/  LDCU.64 UR4, c[0x4][0x20] ;  /* 0x01000400ff0477ac */ /* 0x000e220008000a00 */
[----:B------:R-:W-:Y:S02]  /*00f0*/  CS2R R6, SRZ ;  /* 0x0000000000067805 */ /* 0x000fe4000001ff00 */
[----:B------:R1:W2:Y:S01]  /*0100*/  LDC.64 R2, c[0x4][R0] ;  /* 0x0100000000027b82 */ /* 0x0002a20000000a00 */
[----:B0-----:R-:W-:Y:S02]  /*0110*/  IMAD.U32 R4, RZ, RZ, UR4 ;  /* 0x00000004ff047e24 */ /* 0x001fe4000f8e00ff */
[----:B-1----:R-:W-:-:S07]  /*0120*/  IMAD.U32 R5, RZ, RZ, UR5 ;  /* 0x00000005ff057e24 */ /* 0x002fce000f8e00ff */
[----:B------:R-:W-:-:S07]  /*0130*/  LEPC R20, `(.L_x_0) ;  /* 0x000000001014794e */ /* 0x000fce0000000000 */
[----:B--2---:R-:W-:Y:S05]  /*0140*/  CALL.ABS.NOINC R2 ;  /* 0x0000000002007343 */ /* 0x004fea0003c00000 */
.L_x_0:
[----:B------:R-:W-:Y:S05]  /*0150*/  EXIT ;  /* 0x000000000000794d */ /* 0x000fea0003800000 */
.L_x_1:
[----:B------:R-:W-:-:S00]  /*0160*/  BRA `(.L_x_1) ;  /* 0xfffffffc00fc7947 */ /* 0x000fc0000383ffff */
[----:B------:R-:W-:-:S00]  /*0170*/  NOP ;  /* 0x0000000000007918 */ /* 0x000fc00000000000 */
        /* <DEDUP_REMOVED lines=8> */
.L_x_32:


//--------------------- .text._cupy_channelizer_32x32_complex64 --------------------------
	.section	.text._cupy_channelizer_32x32_complex64,"ax",@progbits
	.align	128
        .global         _cupy_channelizer_32x32_complex64
        .type           _cupy_channelizer_32x32_complex64,@function
        .size           _cupy_channelizer_32x32_complex64,(.L_x_33 - _cupy_channelizer_32x32_complex64)
        .other          _cupy_channelizer_32x32_complex64,@"STO_CUDA_ENTRY STV_DEFAULT"
_cupy_channelizer_32x32_complex64:
.text._cupy_channelizer_32x32_complex64:
        /* <DEDUP_REMOVED lines=21> */
.L_x_2:
[----:B------:R-:W-:Y:S05]  /*0150*/  EXIT ;  /* 0x000000000000794d */ /* 0x000fea0003800000 */
.L_x_3:
        /* <DEDUP_REMOVED lines=10> */
.L_x_33:


//--------------------- .text._cupy_channelizer_32x32_float64 --------------------------
	.section	.text._cupy_channelizer_32x32_float64,"ax",@progbits
	.align	128
        .global         _cupy_channelizer_32x32_float64
        .type           _cupy_channelizer_32x32_float64,@function
        .size           _cupy_channelizer_32x32_float64,(.L_x_34 - _cupy_channelizer_32x32_float64)
        .other          _cupy_channelizer_32x32_float64,@"STO_CUDA_ENTRY STV_DEFAULT"
_cupy_channelizer_32x32_float64:
.text._cupy_channelizer_32x32_float64:
        /* <DEDUP_REMOVED lines=21> */
.L_x_4:
[----:B------:R-:W-:Y:S05]  /*0150*/  EXIT ;  /* 0x000000000000794d */ /* 0x000fea0003800000 */
.L_x_5:
        /* <DEDUP_REMOVED lines=10> */
.L_x_34:


//--------------------- .text._cupy_channelizer_32x32_float32 --------------------------
	.section	.text._cupy_channelizer_32x32_float32,"ax",@progbits
	.align	128
        .global         _cupy_channelizer_32x32_float32
        .type           _cupy_channelizer_32x32_float32,@function
        .size           _cupy_channelizer_32x32_float32,(.L_x_35 - _cupy_channelizer_32x32_float32)
        .other          _cupy_channelizer_32x32_float32,@"STO_CUDA_ENTRY STV_DEFAULT"
_cupy_channelizer_32x32_float32:
.text._cupy_channelizer_32x32_float32:
        /* <DEDUP_REMOVED lines=21> */
.L_x_6:
[----:B------:R-:W-:Y:S05]  /*0150*/  EXIT ;  /* 0x000000000000794d */ /* 0x000fea0003800000 */
.L_x_7:
        /* <DEDUP_REMOVED lines=10> */
.L_x_35:


//--------------------- .text._cupy_channelizer_16x16_complex128 --------------------------
	.section	.text._cupy_channelizer_16x16_complex128,"ax",@progbits
	.align	128
        .global         _cupy_channelizer_16x16_complex128
        .type           _cupy_channelizer_16x16_complex128,@function
        .size           _cupy_channelizer_16x16_complex128,(.L_x_36 - _cupy_channelizer_16x16_complex128)
        .other          _cupy_channelizer_16x16_complex128,@"STO_CUDA_ENTRY STV_DEFAULT"
_cupy_channelizer_16x16_complex128:
.text._cupy_channelizer_16x16_complex128:
        /* <DEDUP_REMOVED lines=21> */
.L_x_8:
[----:B------:R-:W-:Y:S05]  /*0150*/  EXIT ;  /* 0x000000000000794d */ /* 0x000fea0003800000 */
.L_x_9:
        /* <DEDUP_REMOVED lines=10> */
.L_x_36:


//--------------------- .text._cupy_channelizer_16x16_complex64 --------------------------
	.section	.text._cupy_channelizer_16x16_complex64,"ax",@progbits
	.align	128
        .global         _cupy_channelizer_16x16_complex64
        .type           _cupy_channelizer_16x16_complex64,@function
        .size           _cupy_channelizer_16x16_complex64,(.L_x_37 - _cupy_channelizer_16x16_complex64)
        .other          _cupy_channelizer_16x16_complex64,@"STO_CUDA_ENTRY STV_DEFAULT"
_cupy_channelizer_16x16_complex64:
.text._cupy_channelizer_16x16_complex64:
        /* <DEDUP_REMOVED lines=21> */
.L_x_10:
[----:B------:R-:W-:Y:S05]  /*0150*/  EXIT ;  /* 0x000000000000794d */ /* 0x000fea0003800000 */
.L_x_11:
        /* <DEDUP_REMOVED lines=10> */
.L_x_37:


//--------------------- .text._cupy_channelizer_16x16_float64 --------------------------
	.section	.text._cupy_channelizer_16x16_float64,"ax",@progbits
	.align	128
        .global         _cupy_channelizer_16x16_float64
        .type           _cupy_channelizer_16x16_float64,@function
        .size           _cupy_channelizer_16x16_float64,(.L_x_38 - _cupy_channelizer_16x16_float64)
        .other          _cupy_channelizer_16x16_float64,@"STO_CUDA_ENTRY STV_DEFAULT"
_cupy_channelizer_16x16_float64:
.text._cupy_channelizer_16x16_float64:
        /* <DEDUP_REMOVED lines=21> */
.L_x_12:
[----:B------:R-:W-:Y:S05]  /*0150*/  EXIT ;  /* 0x000000000000794d */ /* 0x000fea0003800000 */
.L_x_13:
        /* <DEDUP_REMOVED lines=10> */
.L_x_38:


//--------------------- .text._cupy_channelizer_16x16_float32 --------------------------
	.section	.text._cupy_channelizer_16x16_float32,"ax",@progbits
	.align	128
        .global         _cupy_channelizer_16x16_float32
        .type           _cupy_channelizer_16x16_float32,@function
        .size           _cupy_channelizer_16x16_float32,(.L_x_39 - _cupy_channelizer_16x16_float32)
        .other          _cupy_channelizer_16x16_float32,@"STO_CUDA_ENTRY STV_DEFAULT"
_cupy_channelizer_16x16_float32:
.text._cupy_channelizer_16x16_float32:
        /* <DEDUP_REMOVED lines=21> */
.L_x_14:
[----:B------:R-:W-:Y:S05]  /*0150*/  EXIT ;  /* 0x000000000000794d */ /* 0x000fea0003800000 */
.L_x_15:
        /* <DEDUP_REMOVED lines=10> */
.L_x_39:


//--------------------- .text._cupy_channelizer_8x8_complex128 --------------------------
	.section	.text._cupy_channelizer_8x8_complex128,"ax",@progbits
	.align	128
        .global         _cupy_channelizer_8x8_complex128
        .type           _cupy_channelizer_8x8_complex128,@function
        .size           _cupy_channelizer_8x8_complex128,(.L_x_40 - _cupy_channelizer_8x8_complex128)
        .other          _cupy_channelizer_8x8_complex128,@"STO_CUDA_ENTRY STV_DEFAULT"
_cupy_channelizer_8x8_complex128:
.text._cupy_channelizer_8x8_complex128:
        /* <DEDUP_REMOVED lines=21> */
.L_x_16:
[----:B------:R-:W-:Y:S05]  /*0150*/  EXIT ;  /* 0x000000000000794d */ /* 0x000fea0003800000 */
.L_x_17:
        /* <DEDUP_REMOVED lines=10> */
.L_x_40:


//--------------------- .text._cupy_channelizer_8x8_complex64 --------------------------
	.section	.text._cupy_channelizer_8x8_complex64,"ax",@progbits
	.align	128
        .global         _cupy_channelizer_8x8_complex64
        .type           _cupy_channelizer_8x8_complex64,@function
        .size           _cupy_channelizer_8x8_complex64,(.L_x_41 - _cupy_channelizer_8x8_complex64)
        .other          _cupy_channelizer_8x8_complex64,@"STO_CUDA_ENTRY STV_DEFAULT"
_cupy_channelizer_8x8_complex64:
.text._cupy_channelizer_8x8_complex64:
        /* <DEDUP_REMOVED lines=21> */
.L_x_18:
[----:B------:R-:W-:Y:S05]  /*0150*/  EXIT ;  /* 0x000000000000794d */ /* 0x000fea0003800000 */
.L_x_19:
        /* <DEDUP_REMOVED lines=10> */
.L_x_41:


//--------------------- .text._cupy_channelizer_8x8_float64 --------------------------
	.section	.text._cupy_channelizer_8x8_float64,"ax",@progbits
	.align	128
        .global         _cupy_channelizer_8x8_float64
        .type           _cupy_channelizer_8x8_float64,@function
        .size           _cupy_channelizer_8x8_float64,(.L_x_42 - _cupy_channelizer_8x8_float64)
        .other          _cupy_channelizer_8x8_float64,@"STO_CUDA_ENTRY STV_DEFAULT"
_cupy_channelizer_8x8_float64:
.text._cupy_channelizer_8x8_float64:
        /* <DEDUP_REMOVED lines=21> */
.L_x_20:
[----:B------:R-:W-:Y:S05]  /*0150*/  EXIT ;  /* 0x000000000000794d */ /* 0x000fea0003800000 */
.L_x_21:
        /* <DEDUP_REMOVED lines=10> */
.L_x_42:


//--------------------- .text._cupy_channelizer_8x8_float32 --------------------------
	.section	.text._cupy_channelizer_8x8_float32,"ax",@progbits
	.align	128
        .global         _cupy_channelizer_8x8_float32
        .type           _cupy_channelizer_8x8_float32,@function
        .size           _cupy_channelizer_8x8_float32,(.L_x_43 - _cupy_channelizer_8x8_float32)
        .other          _cupy_channelizer_8x8_float32,@"STO_CUDA_ENTRY STV_DEFAULT"
_cupy_channelizer_8x8_float32:
.text._cupy_channelizer_8x8_float32:
        /* <DEDUP_REMOVED lines=21> */
.L_x_22:
[----:B------:R-:W-:Y:S05]  /*0150*/  EXIT ;  /* 0x000000000000794d */ /* 0x000fea0003800000 */
.L_x_23:
        /* <DEDUP_REMOVED lines=10> */
.L_x_43:


//--------------------- .text._cupy_channelizer_complex128 --------------------------
	.section	.text._cupy_channelizer_complex128,"ax",@progbits
	.align	128
        .global         _cupy_channelizer_complex128
        .type           _cupy_channelizer_complex128,@function
        .size           _cupy_channelizer_complex128,(.L_x_44 - _cupy_channelizer_complex128)
        .other          _cupy_channelizer_complex128,@"STO_CUDA_ENTRY STV_DEFAULT"
_cupy_channelizer_complex128:
.text._cupy_channelizer_complex128:
        /* <DEDUP_REMOVED lines=21> */
.L_x_24:
[----:B------:R-:W-:Y:S05]  /*0150*/  EXIT ;  /* 0x000000000000794d */ /* 0x000fea0003800000 */
.L_x_25:
        /* <DEDUP_REMOVED lines=10> */
.L_x_44:


//--------------------- .text._cupy_channelizer_complex64 --------------------------
	.section	.text._cupy_channelizer_complex64,"ax",@progbits
	.align	128
        .global         _cupy_channelizer_complex64
        .type           _cupy_channelizer_complex64,@function
        .size           _cupy_channelizer_complex64,(.L_x_45 - _cupy_channelizer_complex64)
        .other          _cupy_channelizer_complex64,@"STO_CUDA_ENTRY STV_DEFAULT"
_cupy_channelizer_complex64:
.text._cupy_channelizer_complex64:
        /* <DEDUP_REMOVED lines=21> */
.L_x_26:
[----:B------:R-:W-:Y:S05]  /*0150*/  EXIT ;  /* 0x000000000000794d */ /* 0x000fea0003800000 */
.L_x_27:
        /* <DEDUP_REMOVED lines=10> */
.L_x_45:


//--------------------- .text._cupy_channelizer_float64 --------------------------
	.section	.text._cupy_channelizer_float64,"ax",@progbits
	.align	128
        .global         _cupy_channelizer_float64
        .type           _cupy_channelizer_float64,@function
        .size           _cupy_channelizer_float64,(.L_x_46 - _cupy_channelizer_float64)
        .other          _cupy_channelizer_float64,@"STO_CUDA_ENTRY STV_DEFAULT"
_cupy_channelizer_float64:
.text._cupy_channelizer_float64:
        /* <DEDUP_REMOVED lines=21> */
.L_x_28:
[----:B------:R-:W-:Y:S05]  /*0150*/  EXIT ;  /* 0x000000000000794d */ /* 0x000fea0003800000 */
.L_x_29:
        /* <DEDUP_REMOVED lines=10> */
.L_x_46:


//--------------------- .text._cupy_channelizer_float32 --------------------------
	.section	.text._cupy_channelizer_float32,"ax",@progbits
	.align	128
        .global         _cupy_channelizer_float32
        .type           _cupy_channelizer_float32,@function
        .size           _cupy_channelizer_float32,(.L_x_47 - _cupy_channelizer_float32)
        .other          _cupy_channelizer_float32,@"STO_CUDA_ENTRY STV_DEFAULT"
_cupy_channelizer_float32:
.text._cupy_channelizer_float32:
        /* <DEDUP_REMOVED lines=21> */
.L_x_30:
[----:B------:R-:W-:Y:S05]  /*0150*/  EXIT ;  /* 0x000000000000794d */ /* 0x000fea0003800000 */
.L_x_31:
        /* <DEDUP_REMOVED lines=10> */
.L_x_47:


//--------------------- .nv.global.init           --------------------------
	.section	.nv.global.init,"aw",@progbits
.nv.global.init:
	.type		$str,@object
	.size		$str,($str$1 - $str)
$str:
        /*0000*/ 	.byte	0x48, 0x65, 0x6c, 0x6c, 0x6f, 0x0a, 0x00
	.type		$str$1,@object
	.size		$str$1,($str$2 - $str$1)
$str$1:
        /*0007*/ 	.byte	0x48, 0x65, 0x6c, 0x6c, 0x6f, 0x20, 0x66, 0x72, 0x6f, 0x6d, 0x20, 0x38, 0x78, 0x38, 0x0a, 0x00
	.type		$str$2,@object
	.size		$str$2,($str$3 - $str$2)
$str$2:
        /*0017*/ 	.byte	0x48, 0x65, 0x6c, 0x6c, 0x6f, 0x20, 0x66, 0x72, 0x6f, 0x6d, 0x20, 0x31, 0x36, 0x78, 0x31, 0x36
        /*0027*/ 	.byte	0x0a, 0x00
	.type		$str$3,@object
	.size		$str$3,(.L_3 - $str$3)
$str$3:
        /*0029*/ 	.byte	0x48, 0x65, 0x6c, 0x6c, 0x6f, 0x20, 0x66, 0x72, 0x6f, 0x6d, 0x20, 0x33, 0x32, 0x78, 0x33, 0x32
        /*0039*/ 	.byte	0x0a, 0x00
.L_3:


//--------------------- .nv.shared.reserved.0     --------------------------
	.section	.nv.shared.reserved.0,"aw",@nobits
	.weak		__nv_reservedSMEM_offset_0_alias
	.size		__nv_reservedSMEM_offset_0_alias, 0, 64
	.other		__nv_reservedSMEM_offset_0_alias,@"STO_CUDA_RESERVED_SHARED STV_DEFAULT"
__nv_reservedSMEM_offset_0_alias:
	.zero		0
	.zero		64


//--------------------- .nv.constant0._cupy_channelizer_32x32_complex128 --------------------------
	.section	.nv.constant0._cupy_channelizer_32x32_complex128,"a",@progbits
	.sectionflags	@""
	.align	4
.nv.constant0._cupy_channelizer_32x32_complex128:
	.zero		908


//--------------------- .nv.constant0._cupy_channelizer_32x32_complex64 --------------------------
	.section	.nv.constant0._cupy_channelizer_32x32_complex64,"a",@progbits
	.sectionflags	@""
	.align	4
.nv.constant0._cupy_channelizer_32x32_complex64:
	.zero		908


//--------------------- .nv.constant0._cupy_channelizer_32x32_float64 --------------------------
	.section	.nv.constant0._cupy_channelizer_32x32_float64,"a",@progbits
	.sectionflags	@""
	.align	4
.nv.constant0._cupy_channelizer_32x32_float64:
	.zero		908


//--------------------- .nv.constant0._cupy_channelizer_32x32_float32 --------------------------
	.section	.nv.constant0._cupy_channelizer_32x32_float32,"a",@progbits
	.sectionflags	@""
	.align	4
.nv.constant0._cupy_channelizer_32x32_float32:
	.zero		908


//--------------------- .nv.constant0._cupy_channelizer_16x16_complex128 --------------------------
	.section	.nv.constant0._cupy_channelizer_16x16_complex128,"a",@progbits
	.sectionflags	@""
	.align	4
.nv.constant0._cupy_channelizer_16x16_complex128:
	.zero		908


//--------------------- .nv.constant0._cupy_channelizer_16x16_complex64 --------------------------
	.section	.nv.constant0._cupy_channelizer_16x16_complex64,"a",@progbits
	.sectionflags	@""
	.align	4
.nv.constant0._cupy_channelizer_16x16_complex64:
	.zero		908


//--------------------- .nv.constant0._cupy_channelizer_16x16_float64 --------------------------
	.section	.nv.constant0._cupy_channelizer_16x16_float64,"a",@progbits
	.sectionflags	@""
	.align	4
.nv.constant0._cupy_channelizer_16x16_float64:
	.zero		908


//--------------------- .nv.constant0._cupy_channelizer_16x16_float32 --------------------------
	.section	.nv.constant0._cupy_channelizer_16x16_float32,"a",@progbits
	.sectionflags	@""
	.align	4
.nv.constant0._cupy_channelizer_16x16_float32:
	.zero		908


//--------------------- .nv.constant0._cupy_channelizer_8x8_complex128 --------------------------
	.section	.nv.constant0._cupy_channelizer_8x8_complex128,"a",@progbits
	.sectionflags	@""
	.align	4
.nv.constant0._cupy_channelizer_8x8_complex128:
	.zero		908


//--------------------- .nv.constant0._cupy_channelizer_8x8_complex64 --------------------------
	.section	.nv.constant0._cupy_channelizer_8x8_complex64,"a",@progbits
	.sectionflags	@""
	.align	4
.nv.constant0._cupy_channelizer_8x8_complex64:
	.zero		908


//--------------------- .nv.constant0._cupy_channelizer_8x8_float64 --------------------------
	.section	.nv.constant0._cupy_channelizer_8x8_float64,"a",@progbits
	.sectionflags	@""
	.align	4
.nv.constant0._cupy_channelizer_8x8_float64:
	.zero		908


//--------------------- .nv.constant0._cupy_channelizer_8x8_float32 --------------------------
	.section	.nv.constant0._cupy_channelizer_8x8_float32,"a",@progbits
	.sectionflags	@""
	.align	4
.nv.constant0._cupy_channelizer_8x8_float32:
	.zero		908


//--------------------- .nv.constant0._cupy_channelizer_complex128 --------------------------
	.section	.nv.constant0._cupy_channelizer_complex128,"a",@progbits
	.sectionflags	@""
	.align	4
.nv.constant0._cupy_channelizer_complex128:
	.zero		908


//--------------------- .nv.constant0._cupy_channelizer_complex64 --------------------------
	.section	.nv.constant0._cupy_channelizer_complex64,"a",@progbits
	.sectionflags	@""
	.align	4
.nv.constant0._cupy_channelizer_complex64:
	.zero		908


//--------------------- .nv.constant0._cupy_channelizer_float64 --------------------------
	.section	.nv.constant0._cupy_channelizer_float64,"a",@progbits
	.sectionflags	@""
	.align	4
.nv.constant0._cupy_channelizer_float64:
	.zero		908


//--------------------- .nv.constant0._cupy_channelizer_float32 --------------------------
	.section	.nv.constant0._cupy_channelizer_float32,"a",@progbits
	.sectionflags	@""
	.align	4
.nv.constant0._cupy_channelizer_float32:
	.zero		908


//--------------------- SYMBOLS --------------------------

	.type		.nv.reservedSmem.offset0,@object
	.size		.nv.reservedSmem.offset0,0x4
	.type		vprintf,@function
